	.target	sm_100a

	.elftype	@"ET_EXEC"


//--------------------- .note.nv.tkinfo           --------------------------
	.section	.note.nv.tkinfo,"",@"SHT_NOTE"
	.sectionflags	@"SHF_NOTE_NV_TKINFO"
	.tkinfo
        /*0018*/ 	.word	0x00000002
        /*0030*/ 	.string	""
        /*0030*/ 	.string	"ptxas"
        /*0030*/ 	.string	"Cuda compilation tools, release 13.0, V13.0.88"
        /*0030*/ 	.string	"Build cuda_13.0.r13.0/compiler.36424714_0"
        /*0030*/ 	.string	"-arch sm_100a -m 64 "



//--------------------- .note.nv.cuinfo           --------------------------
	.section	.note.nv.cuinfo,"",@"SHT_NOTE"
	.sectionflags	@"SHF_NOTE_NV_CUINFO"
        /*0018*/ 	.short	0x0002
        /*001a*/ 	.short	0x0064
        /*001c*/ 	.short	0x0082
	.zero		2


//--------------------- .nv.info                  --------------------------
	.section	.nv.info,"",@"SHT_CUDA_INFO"
	.align	4


	//----- nvinfo : EIATTR_REGCOUNT
	.align		4
        /*0000*/ 	.byte	0x04, 0x2f
        /*0002*/ 	.short	(.L_19 - .L_18)
	.align		4
.L_18:
        /*0004*/ 	.word	index@(_ZN7cutlass13device_kernelINS_4gemm6kernel13GemmUniversalIN4cute5tupleIJiiiiEEENS1_10collective13CollectiveMmaINS1_35MainloopSm100TmaUmmaWarpSpecializedILi10ELi2ELi4ENS5_IJNS4_1CILi2EEENSA_ILi1EEESC_EEEEENS5_IJNSA_ILi256EEENSA_ILi64EEESG_EEENS_10bfloat16_tENS5_IJlSC_lEEESI_SJ_NS4_8TiledMMAINS4_8MMA_AtomIJNS4_26SM100_MMA_F16BF16_2x1SM_SSISI_SI_fLi256ELi64ELNS4_4UMMA5MajorE0ELSO_0ELNSN_7ScaleInE0ELSP_0EEEEEENS4_6LayoutINS5_IJSC_SC_SC_EEENS5_IJNSA_ILi0EEESU_SU_EEEEENS5_IJNS4_10UnderscoreESX_SX_EEEEENS4_18SM100_TMA_2SM_LOADENS4_14ComposedLayoutINS4_7SwizzleILi3ELi4ELi3EEENS4_18smem_ptr_flag_bitsILi16EEENSS_INS5_IJNSA_ILi8EEESG_EEENS5_IJSG_SC_EEEEEEEvNS4_8identityES10_S1A_vS1B_EENS_8epilogue10collective18CollectiveEpilogueINS1D_23Sm100TmaWarpSpecializedILi3ELi2ELi32ELb1ELb0EEEJNS5_IJNSA_ILi128EEESG_SG_EEENS5_IJNSS_IS1I_SC_EENSS_INSA_ILi32EEESC_EEEEESI_SJ_SI_SJ_NS1D_6fusion15FusionCallbacksIS1H_NS1O_13LinCombEltActINS1D_6thread4SiLuESI_fSI_fLNS_15FloatRoundStyleE2EEES1J_S1N_JEEENS4_5SM1004TMEM4LOAD26SM100_TMEM_LOAD_32dp32b32xENS4_13SM90_TMA_LOADENS11_INS12_ILi2ELi4ELi3EEES15_NSS_INS5_IJS16_S1L_EEENS5_IJS1L_SC_EEEEEEENS4_39AutoVectorizingCopyWithAssumedAlignmentILi128EEENS4_14SM90_TMA_STOREES25_S27_S27_EEEvvEEEEvNT_6ParamsE)
        /*0008*/ 	.word	0x000000a5


	//----- nvinfo : EIATTR_FRAME_SIZE
	.align		4
.L_19:
        /*000c*/ 	.byte	0x04, 0x11
        /*000e*/ 	.short	(.L_21 - .L_20)
	.align		4
.L_20:
        /*0010*/ 	.word	index@($__internal_3_$__cuda_sm20_rcp_rn_f32_slowpath)
        /*0014*/ 	.word	0x00000000


	//----- nvinfo : EIATTR_FRAME_SIZE
	.align		4
.L_21:
        /*0018*/ 	.byte	0x04, 0x11
        /*001a*/ 	.short	(.L_23 - .L_22)
	.align		4
.L_22:
        /*001c*/ 	.word	index@($__internal_2_$__cuda_sm10x_tcgen05_guardrail_trap_unallocated_columns_being_dealloced)
        /*0020*/ 	.word	0x00000000


	//----- nvinfo : EIATTR_FRAME_SIZE
	.align		4
.L_23:
        /*0024*/ 	.byte	0x04, 0x11
        /*0026*/ 	.short	(.L_25 - .L_24)
	.align		4
.L_24:
        /*0028*/ 	.word	index@($__internal_1_$__cuda_sm10x_tcgen05_guardrail_trap_phase_invalid_during_alloc)
        /*002c*/ 	.word	0x00000000


	//----- nvinfo : EIATTR_FRAME_SIZE
	.align		4
.L_25:
        /*0030*/ 	.byte	0x04, 0x11
        /*0032*/ 	.short	(.L_27 - .L_26)
	.align		4
.L_26:
        /*0034*/ 	.word	index@($__internal_0_$__cuda_sm10x_tcgen05_guardrail_trap_col_being_dealloced_not_returned_by_alloc)
        /*0038*/ 	.word	0x00000000


	//----- nvinfo : EIATTR_FRAME_SIZE
	.align		4
.L_27:
        /*003c*/ 	.byte	0x04, 0x11
        /*003e*/ 	.short	(.L_29 - .L_28)
	.align		4
.L_28:
        /*0040*/ 	.word	index@(_ZN7cutlass13device_kernelINS_4gemm6kernel13GemmUniversalIN4cute5tupleIJiiiiEEENS1_10collective13CollectiveMmaINS1_35MainloopSm100TmaUmmaWarpSpecializedILi10ELi2ELi4ENS5_IJNS4_1CILi2EEENSA_ILi1EEESC_EEEEENS5_IJNSA_ILi256EEENSA_ILi64EEESG_EEENS_10bfloat16_tENS5_IJlSC_lEEESI_SJ_NS4_8TiledMMAINS4_8MMA_AtomIJNS4_26SM100_MMA_F16BF16_2x1SM_SSISI_SI_fLi256ELi64ELNS4_4UMMA5MajorE0ELSO_0ELNSN_7ScaleInE0ELSP_0EEEEEENS4_6LayoutINS5_IJSC_SC_SC_EEENS5_IJNSA_ILi0EEESU_SU_EEEEENS5_IJNS4_10UnderscoreESX_SX_EEEEENS4_18SM100_TMA_2SM_LOADENS4_14ComposedLayoutINS4_7SwizzleILi3ELi4ELi3EEENS4_18smem_ptr_flag_bitsILi16EEENSS_INS5_IJNSA_ILi8EEESG_EEENS5_IJSG_SC_EEEEEEEvNS4_8identityES10_S1A_vS1B_EENS_8epilogue10collective18CollectiveEpilogueINS1D_23Sm100TmaWarpSpecializedILi3ELi2ELi32ELb1ELb0EEEJNS5_IJNSA_ILi128EEESG_SG_EEENS5_IJNSS_IS1I_SC_EENSS_INSA_ILi32EEESC_EEEEESI_SJ_SI_SJ_NS1D_6fusion15FusionCallbacksIS1H_NS1O_13LinCombEltActINS1D_6thread4SiLuESI_fSI_fLNS_15FloatRoundStyleE2EEES1J_S1N_JEEENS4_5SM1004TMEM4LOAD26SM100_TMEM_LOAD_32dp32b32xENS4_13SM90_TMA_LOADENS11_INS12_ILi2ELi4ELi3EEES15_NSS_INS5_IJS16_S1L_EEENS5_IJS1L_SC_EEEEEEENS4_39AutoVectorizingCopyWithAssumedAlignmentILi128EEENS4_14SM90_TMA_STOREES25_S27_S27_EEEvvEEEEvNT_6ParamsE)
        /*0044*/ 	.word	0x00000000


	//----- nvinfo : EIATTR_MIN_STACK_SIZE
	.align		4
.L_29:
        /*0048*/ 	.byte	0x04, 0x12
        /*004a*/ 	.short	(.L_31 - .L_30)
	.align		4
.L_30:
        /*004c*/ 	.word	index@(_ZN7cutlass13device_kernelINS_4gemm6kernel13GemmUniversalIN4cute5tupleIJiiiiEEENS1_10collective13CollectiveMmaINS1_35MainloopSm100TmaUmmaWarpSpecializedILi10ELi2ELi4ENS5_IJNS4_1CILi2EEENSA_ILi1EEESC_EEEEENS5_IJNSA_ILi256EEENSA_ILi64EEESG_EEENS_10bfloat16_tENS5_IJlSC_lEEESI_SJ_NS4_8TiledMMAINS4_8MMA_AtomIJNS4_26SM100_MMA_F16BF16_2x1SM_SSISI_SI_fLi256ELi64ELNS4_4UMMA5MajorE0ELSO_0ELNSN_7ScaleInE0ELSP_0EEEEEENS4_6LayoutINS5_IJSC_SC_SC_EEENS5_IJNSA_ILi0EEESU_SU_EEEEENS5_IJNS4_10UnderscoreESX_SX_EEEEENS4_18SM100_TMA_2SM_LOADENS4_14ComposedLayoutINS4_7SwizzleILi3ELi4ELi3EEENS4_18smem_ptr_flag_bitsILi16EEENSS_INS5_IJNSA_ILi8EEESG_EEENS5_IJSG_SC_EEEEEEEvNS4_8identityES10_S1A_vS1B_EENS_8epilogue10collective18CollectiveEpilogueINS1D_23Sm100TmaWarpSpecializedILi3ELi2ELi32ELb1ELb0EEEJNS5_IJNSA_ILi128EEESG_SG_EEENS5_IJNSS_IS1I_SC_EENSS_INSA_ILi32EEESC_EEEEESI_SJ_SI_SJ_NS1D_6fusion15FusionCallbacksIS1H_NS1O_13LinCombEltActINS1D_6thread4SiLuESI_fSI_fLNS_15FloatRoundStyleE2EEES1J_S1N_JEEENS4_5SM1004TMEM4LOAD26SM100_TMEM_LOAD_32dp32b32xENS4_13SM90_TMA_LOADENS11_INS12_ILi2ELi4ELi3EEES15_NSS_INS5_IJS16_S1L_EEENS5_IJS1L_SC_EEEEEEENS4_39AutoVectorizingCopyWithAssumedAlignmentILi128EEENS4_14SM90_TMA_STOREES25_S27_S27_EEEvvEEEEvNT_6ParamsE)
        /*0050*/ 	.word	0x00000000
.L_31:


//--------------------- .nv.compat                --------------------------
	.section	.nv.compat,"",@"SHT_CUDA_COMPAT_INFO"
	.align	4
        /*0000*/ 	.byte	0x02, 0x09, 0x01, 0x00, 0x02, 0x02, 0x02, 0x00, 0x02, 0x05, 0x05, 0x00, 0x03, 0x07, 0x01, 0x01
        /*0010*/ 	.byte	0x02, 0x03, 0x01, 0x00, 0x02, 0x06, 0x01, 0x00, 0x04, 0x0b, 0x08, 0x00, 0x09, 0x00, 0x00, 0x00
        /*0020*/ 	.byte	0x00, 0x00, 0x00, 0x00


//--------------------- .nv.info._ZN7cutlass13device_kernelINS_4gemm6kernel13GemmUniversalIN4cute5tupleIJiiiiEEENS1_10collective13CollectiveMmaINS1_35MainloopSm100TmaUmmaWarpSpecializedILi10ELi2ELi4ENS5_IJNS4_1CILi2EEENSA_ILi1EEESC_EEEEENS5_IJNSA_ILi256EEENSA_ILi64EEESG_EEENS_10bfloat16_tENS5_IJlSC_lEEESI_SJ_NS4_8TiledMMAINS4_8MMA_AtomIJNS4_26SM100_MMA_F16BF16_2x1SM_SSISI_SI_fLi256ELi64ELNS4_4UMMA5MajorE0ELSO_0ELNSN_7ScaleInE0ELSP_0EEEEEENS4_6LayoutINS5_IJSC_SC_SC_EEENS5_IJNSA_ILi0EEESU_SU_EEEEENS5_IJNS4_10UnderscoreESX_SX_EEEEENS4_18SM100_TMA_2SM_LOADENS4_14ComposedLayoutINS4_7SwizzleILi3ELi4ELi3EEENS4_18smem_ptr_flag_bitsILi16EEENSS_INS5_IJNSA_ILi8EEESG_EEENS5_IJSG_SC_EEEEEEEvNS4_8identityES10_S1A_vS1B_EENS_8epilogue10collective18CollectiveEpilogueINS1D_23Sm100TmaWarpSpecializedILi3ELi2ELi32ELb1ELb0EEEJNS5_IJNSA_ILi128EEESG_SG_EEENS5_IJNSS_IS1I_SC_EENSS_INSA_ILi32EEESC_EEEEESI_SJ_SI_SJ_NS1D_6fusion15FusionCallbacksIS1H_NS1O_13LinCombEltActINS1D_6thread4SiLuESI_fSI_fLNS_15FloatRoundStyleE2EEES1J_S1N_JEEENS4_5SM1004TMEM4LOAD26SM100_TMEM_LOAD_32dp32b32xENS4_13SM90_TMA_LOADENS11_INS12_ILi2ELi4ELi3EEES15_NSS_INS5_IJS16_S1L_EEENS5_IJS1L_SC_EEEEEEENS4_39AutoVectorizingCopyWithAssumedAlignmentILi128EEENS4_14SM90_TMA_STOREES25_S27_S27_EEEvvEEEEvNT_6ParamsE --------------------------
	.section	.nv.info._ZN7cutlass13device_kernelINS_4gemm6kernel13GemmUniversalIN4cute5tupleIJiiiiEEENS1_10collective13CollectiveMmaINS1_35MainloopSm100TmaUmmaWarpSpecializedILi10ELi2ELi4ENS5_IJNS4_1CILi2EEENSA_ILi1EEESC_EEEEENS5_IJNSA_ILi256EEENSA_ILi64EEESG_EEENS_10bfloat16_tENS5_IJlSC_lEEESI_SJ_NS4_8TiledMMAINS4_8MMA_AtomIJNS4_26SM100_MMA_F16BF16_2x1SM_SSISI_SI_fLi256ELi64ELNS4_4UMMA5MajorE0ELSO_0ELNSN_7ScaleInE0ELSP_0EEEEEENS4_6LayoutINS5_IJSC_SC_SC_EEENS5_IJNSA_ILi0EEESU_SU_EEEEENS5_IJNS4_10UnderscoreESX_SX_EEEEENS4_18SM100_TMA_2SM_LOADENS4_14ComposedLayoutINS4_7SwizzleILi3ELi4ELi3EEENS4_18smem_ptr_flag_bitsILi16EEENSS_INS5_IJNSA_ILi8EEESG_EEENS5_IJSG_SC_EEEEEEEvNS4_8identityES10_S1A_vS1B_EENS_8epilogue10collective18CollectiveEpilogueINS1D_23Sm100TmaWarpSpecializedILi3ELi2ELi32ELb1ELb0EEEJNS5_IJNSA_ILi128EEESG_SG_EEENS5_IJNSS_IS1I_SC_EENSS_INSA_ILi32EEESC_EEEEESI_SJ_SI_SJ_NS1D_6fusion15FusionCallbacksIS1H_NS1O_13LinCombEltActINS1D_6thread4SiLuESI_fSI_fLNS_15FloatRoundStyleE2EEES1J_S1N_JEEENS4_5SM1004TMEM4LOAD26SM100_TMEM_LOAD_32dp32b32xENS4_13SM90_TMA_LOADENS11_INS12_ILi2ELi4ELi3EEES15_NSS_INS5_IJS16_S1L_EEENS5_IJS1L_SC_EEEEEEENS4_39AutoVectorizingCopyWithAssumedAlignmentILi128EEENS4_14SM90_TMA_STOREES25_S27_S27_EEEvvEEEEvNT_6ParamsE,"",@"SHT_CUDA_INFO"
	.sectionflags	@""
	.align	4


	//----- nvinfo : EIATTR_CUDA_API_VERSION
	.align		4
        /*0000*/ 	.byte	0x04, 0x37
        /*0002*/ 	.short	(.L_33 - .L_32)
.L_32:
        /*0004*/ 	.word	0x00000082


	//----- nvinfo : EIATTR_KPARAM_INFO
	.align		4
.L_33:
        /*0008*/ 	.byte	0x04, 0x17
        /*000a*/ 	.short	(.L_35 - .L_34)
.L_34:
        /*000c*/ 	.word	0x00000000
        /*0010*/ 	.short	0x0000
        /*0012*/ 	.short	0x0000
        /*0014*/ 	.byte	0x00, 0xf0, 0x01, 0x20


	//----- nvinfo : EIATTR_AT_ENTRY_FRAGMENTS
	.align		4
.L_35:
        /*0018*/ 	.byte	0x04, 0x4f
        /*001a*/ 	.short	(.L_37 - .L_36)


	//   ....[0]....
.L_36:
        /*001c*/ 	.word	0x00000007


	//----- nvinfo : EIATTR_RESERVED_SMEM_USED
	.align		4
.L_37:
        /*0020*/ 	.byte	0x01, 0x41
	.zero		2


	//----- nvinfo : EIATTR_SPARSE_MMA_MASK
	.align		4
        /*0024*/ 	.byte	0x03, 0x50
        /*0026*/ 	.short	0x0000


	//----- nvinfo : EIATTR_TCGEN05_2CTA_USED
	.align		4
        /*0028*/ 	.byte	0x01, 0x52
	.zero		2


	//----- nvinfo : EIATTR_MAXREG_COUNT
	.align		4
        /*002c*/ 	.byte	0x03, 0x1b
        /*002e*/ 	.short	0x00ff


	//----- nvinfo : EIATTR_NUM_BARRIERS
	.align		4
        /*0030*/ 	.byte	0x02, 0x4c
        /*0032*/ 	.byte	0x07
	.zero		1


	//----- nvinfo : EIATTR_EXTERNS
	.align		4
        /*0034*/ 	.byte	0x04, 0x0f
        /*0036*/ 	.short	(.L_39 - .L_38)


	//   ....[0]....
	.align		4
.L_38:
        /*0038*/ 	.word	index@(__assertfail)


	//----- nvinfo : EIATTR_MERCURY_ISA_VERSION
	.align		4
.L_39:
        /*003c*/ 	.byte	0x03, 0x5f
        /*003e*/ 	.short	0x0101


	//----- nvinfo : EIATTR_INT_WARP_WIDE_INSTR_OFFSETS
	.align		4
        /*0040*/ 	.byte	0x04, 0x31
        /*0042*/ 	.short	(.L_41 - .L_40)


	//   ....[0]....
.L_40:
        /*0044*/ 	.word	0x00000db0


	//   ....[1]....
        /*0048*/ 	.word	0x00000e50


	//   ....[2]....
        /*004c*/ 	.word	0x000021a0


	//   ....[3]....
        /*0050*/ 	.word	0x000043d0


	//   ....[4]....
        /*0054*/ 	.word	0x00004400


	//   ....[5]....
        /*0058*/ 	.word	0x00004450


	//   ....[6]....
        /*005c*/ 	.word	0x00004d40


	//   ....[7]....
        /*0060*/ 	.word	0x00004d60


	//   ....[8]....
        /*0064*/ 	.word	0x00005030


	//   ....[9]....
        /*0068*/ 	.word	0x00005160


	//----- nvinfo : EIATTR_COOP_GROUP_MASK_REGIDS
	.align		4
.L_41:
        /*006c*/ 	.byte	0x04, 0x29
        /*006e*/ 	.short	(.L_43 - .L_42)


	//   ....[0]....
.L_42:
        /*0070*/ 	.word	0xffffffff


	//   ....[1]....
        /*0074*/ 	.word	0xffffffff


	//   ....[2]....
        /*0078*/ 	.word	0xffffffff


	//   ....[3]....
        /*007c*/ 	.word	0xffffffff


	//   ....[4]....
        /*0080*/ 	.word	0xffffffff


	//   ....[5]....
        /*0084*/ 	.word	0xffffffff


	//   ....[6]....
        /*0088*/ 	.word	0xffffffff


	//   ....[7]....
        /*008c*/ 	.word	0xffffffff


	//   ....[8]....
        /*0090*/ 	.word	0xffffffff


	//   ....[9]....
        /*0094*/ 	.word	0xffffffff


	//   ....[10]....
        /*0098*/ 	.word	0xffffffff


	//   ....[11]....
        /*009c*/ 	.word	0xffffffff


	//   ....[12]....
        /*00a0*/ 	.word	0xffffffff


	//   ....[13]....
        /*00a4*/ 	.word	0xffffffff


	//----- nvinfo : EIATTR_COOP_GROUP_INSTR_OFFSETS
	.align		4
.L_43:
        /*00a8*/ 	.byte	0x04, 0x28
        /*00aa*/ 	.short	(.L_45 - .L_44)


	//   ....[0]....
.L_44:
        /*00ac*/ 	.word	0x000000c0


	//   ....[1]....
        /*00b0*/ 	.word	0x000004d0


	//   ....[2]....
        /*00b4*/ 	.word	0x00000740


	//   ....[3]....
        /*00b8*/ 	.word	0x000008b0


	//   ....[4]....
        /*00bc*/ 	.word	0x000009a0


	//   ....[5]....
        /*00c0*/ 	.word	0x00000b00


	//   ....[6]....
        /*00c4*/ 	.word	0x00000c90


	//   ....[7]....
        /*00c8*/ 	.word	0x00000ed0


	//   ....[8]....
        /*00cc*/ 	.word	0x00002080


	//   ....[9]....
        /*00d0*/ 	.word	0x000031c0


	//   ....[10]....
        /*00d4*/ 	.word	0x00003690


	//   ....[11]....
        /*00d8*/ 	.word	0x000036c0


	//   ....[12]....
        /*00dc*/ 	.word	0x000042e0


	//   ....[13]....
        /*00e0*/ 	.word	0x000044f0


	//----- nvinfo : EIATTR_VRC_CTA_INIT_COUNT
	.align		4
.L_45:
        /*00e4*/ 	.byte	0x02, 0x4a
        /*00e6*/ 	.byte	0x80
	.zero		1


	//----- nvinfo : EIATTR_SYSCALL_OFFSETS
	.align		4
        /*00e8*/ 	.byte	0x04, 0x46
        /*00ea*/ 	.short	(.L_47 - .L_46)


	//   ....[0]....
.L_46:
        /*00ec*/ 	.word	0x00005ca0


	//   ....[1]....
        /*00f0*/ 	.word	0x00005d90


	//   ....[2]....
        /*00f4*/ 	.word	0x00006790


	//----- nvinfo : EIATTR_MBARRIER_INSTR_OFFSETS
	.align		4
.L_47:
        /*00f8*/ 	.byte	0x04, 0x39
        /*00fa*/ 	.short	(.L_49 - .L_48)


	//   ....[0]....
.L_48:
        /*00fc*/ 	.word	0x000005e0
        /*0100*/ 	.word	0x000000ff
        /*0104*/ 	.word	0x00000000
        /*0108*/ 	.short	0x0100
        /*010a*/ 	.byte	0x09
	.zero		1


	//   ....[1]....
        /*010c*/ 	.word	0x000005f0
        /*0110*/ 	.word	0x000000ff
        /*0114*/ 	.word	0x00000050
        /*0118*/ 	.short	0x0100
        /*011a*/ 	.byte	0x09
	.zero		1


	//   ....[2]....
        /*011c*/ 	.word	0x00000600
        /*0120*/ 	.word	0x000000ff
        /*0124*/ 	.word	0x00000008
        /*0128*/ 	.short	0x0100
        /*012a*/ 	.byte	0x09
	.zero		1


	//   ....[3]....
        /*012c*/ 	.word	0x00000610
        /*0130*/ 	.word	0x000000ff
        /*0134*/ 	.word	0x00000058
        /*0138*/ 	.short	0x0100
        /*013a*/ 	.byte	0x09
	.zero		1


	//   ....[4]....
        /*013c*/ 	.word	0x00000620
        /*0140*/ 	.word	0x000000ff
        /*0144*/ 	.word	0x00000010
        /*0148*/ 	.short	0x0100
        /*014a*/ 	.byte	0x09
	.zero		1


	//   ....[5]....
        /*014c*/ 	.word	0x00000630
        /*0150*/ 	.word	0x000000ff
        /*0154*/ 	.word	0x00000060
        /*0158*/ 	.short	0x0100
        /*015a*/ 	.byte	0x09
	.zero		1


	//   ....[6]....
        /*015c*/ 	.word	0x00000640
        /*0160*/ 	.word	0x000000ff
        /*0164*/ 	.word	0x00000018
        /*0168*/ 	.short	0x0100
        /*016a*/ 	.byte	0x09
	.zero		1


	//   ....[7]....
        /*016c*/ 	.word	0x00000650
        /*0170*/ 	.word	0x000000ff
        /*0174*/ 	.word	0x00000068
        /*0178*/ 	.short	0x0100
        /*017a*/ 	.byte	0x09
	.zero		1


	//   ....[8]....
        /*017c*/ 	.word	0x00000660
        /*0180*/ 	.word	0x000000ff
        /*0184*/ 	.word	0x00000020
        /*0188*/ 	.short	0x0100
        /*018a*/ 	.byte	0x09
	.zero		1


	//   ....[9]....
        /*018c*/ 	.word	0x00000670
        /*0190*/ 	.word	0x000000ff
        /*0194*/ 	.word	0x00000070
        /*0198*/ 	.short	0x0100
        /*019a*/ 	.byte	0x09
	.zero		1


	//   ....[10]....
        /*019c*/ 	.word	0x00000680
        /*01a0*/ 	.word	0x000000ff
        /*01a4*/ 	.word	0x00000028
        /*01a8*/ 	.short	0x0100
        /*01aa*/ 	.byte	0x09
	.zero		1


	//   ....[11]....
        /*01ac*/ 	.word	0x00000690
        /*01b0*/ 	.word	0x000000ff
        /*01b4*/ 	.word	0x00000078
        /*01b8*/ 	.short	0x0100
        /*01ba*/ 	.byte	0x09
	.zero		1


	//   ....[12]....
        /*01bc*/ 	.word	0x000006a0
        /*01c0*/ 	.word	0x000000ff
        /*01c4*/ 	.word	0x00000030
        /*01c8*/ 	.short	0x0100
        /*01ca*/ 	.byte	0x09
	.zero		1


	//   ....[13]....
        /*01cc*/ 	.word	0x000006b0
        /*01d0*/ 	.word	0x000000ff
        /*01d4*/ 	.word	0x00000080
        /*01d8*/ 	.short	0x0100
        /*01da*/ 	.byte	0x09
	.zero		1


	//   ....[14]....
        /*01dc*/ 	.word	0x000006c0
        /*01e0*/ 	.word	0x000000ff
        /*01e4*/ 	.word	0x00000038
        /*01e8*/ 	.short	0x0100
        /*01ea*/ 	.byte	0x09
	.zero		1


	//   ....[15]....
        /*01ec*/ 	.word	0x000006d0
        /*01f0*/ 	.word	0x000000ff
        /*01f4*/ 	.word	0x00000088
        /*01f8*/ 	.short	0x0100
        /*01fa*/ 	.byte	0x09
	.zero		1


	//   ....[16]....
        /*01fc*/ 	.word	0x000006e0
        /*0200*/ 	.word	0x000000ff
        /*0204*/ 	.word	0x00000040
        /*0208*/ 	.short	0x0100
        /*020a*/ 	.byte	0x09
	.zero		1


	//   ....[17]....
        /*020c*/ 	.word	0x000006f0
        /*0210*/ 	.word	0x000000ff
        /*0214*/ 	.word	0x00000090
        /*0218*/ 	.short	0x0100
        /*021a*/ 	.byte	0x09
	.zero		1


	//   ....[18]....
        /*021c*/ 	.word	0x00000700
        /*0220*/ 	.word	0x000000ff
        /*0224*/ 	.word	0x00000048
        /*0228*/ 	.short	0x0100
        /*022a*/ 	.byte	0x09
	.zero		1


	//   ....[19]....
        /*022c*/ 	.word	0x00000710
        /*0230*/ 	.word	0x000000ff
        /*0234*/ 	.word	0x00000098
        /*0238*/ 	.short	0x0100
        /*023a*/ 	.byte	0x09
	.zero		1


	//   ....[20]....
        /*023c*/ 	.word	0x00000840
        /*0240*/ 	.word	0x000000ff
        /*0244*/ 	.word	0x000000a0
        /*0248*/ 	.short	0x0100
        /*024a*/ 	.byte	0x0a
	.zero		1


	//   ....[21]....
        /*024c*/ 	.word	0x00000850
        /*0250*/ 	.word	0x000000ff
        /*0254*/ 	.word	0x000000b8
        /*0258*/ 	.short	0x0100
        /*025a*/ 	.byte	0x0a
	.zero		1


	//   ....[22]....
        /*025c*/ 	.word	0x00000860
        /*0260*/ 	.word	0x000000ff
        /*0264*/ 	.word	0x000000a8
        /*0268*/ 	.short	0x0100
        /*026a*/ 	.byte	0x0a
	.zero		1


	//   ....[23]....
        /*026c*/ 	.word	0x00000870
        /*0270*/ 	.word	0x000000ff
        /*0274*/ 	.word	0x000000c0
        /*0278*/ 	.short	0x0100
        /*027a*/ 	.byte	0x0a
	.zero		1


	//   ....[24]....
        /*027c*/ 	.word	0x00000880
        /*0280*/ 	.word	0x000000ff
        /*0284*/ 	.word	0x000000b0
        /*0288*/ 	.short	0x0100
        /*028a*/ 	.byte	0x0a
	.zero		1


	//   ....[25]....
        /*028c*/ 	.word	0x00000890
        /*0290*/ 	.word	0x000000ff
        /*0294*/ 	.word	0x000000c8
        /*0298*/ 	.short	0x0100
        /*029a*/ 	.byte	0x0a
	.zero		1


	//   ....[26]....
        /*029c*/ 	.word	0x00000970
        /*02a0*/ 	.word	0x000000ff
        /*02a4*/ 	.word	0x000000d0
        /*02a8*/ 	.short	0x0100
        /*02aa*/ 	.byte	0x09
	.zero		1


	//   ....[27]....
        /*02ac*/ 	.word	0x00000980
        /*02b0*/ 	.word	0x000000ff
        /*02b4*/ 	.word	0x000000d8
        /*02b8*/ 	.short	0x0100
        /*02ba*/ 	.byte	0x09
	.zero		1


	//   ....[28]....
        /*02bc*/ 	.word	0x00000ab0
        /*02c0*/ 	.word	0x000000ff
        /*02c4*/ 	.word	0x000000e0
        /*02c8*/ 	.short	0x0100
        /*02ca*/ 	.byte	0x09
	.zero		1


	//   ....[29]....
        /*02cc*/ 	.word	0x00000ac0
        /*02d0*/ 	.word	0x000000ff
        /*02d4*/ 	.word	0x000000f0
        /*02d8*/ 	.short	0x0100
        /*02da*/ 	.byte	0x09
	.zero		1


	//   ....[30]....
        /*02dc*/ 	.word	0x00000ad0
        /*02e0*/ 	.word	0x000000ff
        /*02e4*/ 	.word	0x000000e8
        /*02e8*/ 	.short	0x0100
        /*02ea*/ 	.byte	0x09
	.zero		1


	//   ....[31]....
        /*02ec*/ 	.word	0x00000ae0
        /*02f0*/ 	.word	0x000000ff
        /*02f4*/ 	.word	0x000000f8
        /*02f8*/ 	.short	0x0100
        /*02fa*/ 	.byte	0x09
	.zero		1


	//   ....[32]....
        /*02fc*/ 	.word	0x00000c00
        /*0300*/ 	.word	0x000000ff
        /*0304*/ 	.word	0x00000100
        /*0308*/ 	.short	0x0100
        /*030a*/ 	.byte	0x0a
	.zero		1


	//   ....[33]....
        /*030c*/ 	.word	0x00000c10
        /*0310*/ 	.word	0x000000ff
        /*0314*/ 	.word	0x00000120
        /*0318*/ 	.short	0x0100
        /*031a*/ 	.byte	0x0a
	.zero		1


	//   ....[34]....
        /*031c*/ 	.word	0x00000c20
        /*0320*/ 	.word	0x000000ff
        /*0324*/ 	.word	0x00000108
        /*0328*/ 	.short	0x0100
        /*032a*/ 	.byte	0x0a
	.zero		1


	//   ....[35]....
        /*032c*/ 	.word	0x00000c30
        /*0330*/ 	.word	0x000000ff
        /*0334*/ 	.word	0x00000128
        /*0338*/ 	.short	0x0100
        /*033a*/ 	.byte	0x0a
	.zero		1


	//   ....[36]....
        /*033c*/ 	.word	0x00000c40
        /*0340*/ 	.word	0x000000ff
        /*0344*/ 	.word	0x00000110
        /*0348*/ 	.short	0x0100
        /*034a*/ 	.byte	0x0a
	.zero		1


	//   ....[37]....
        /*034c*/ 	.word	0x00000c50
        /*0350*/ 	.word	0x000000ff
        /*0354*/ 	.word	0x00000130
        /*0358*/ 	.short	0x0100
        /*035a*/ 	.byte	0x0a
	.zero		1


	//   ....[38]....
        /*035c*/ 	.word	0x00000c60
        /*0360*/ 	.word	0x000000ff
        /*0364*/ 	.word	0x00000118
        /*0368*/ 	.short	0x0100
        /*036a*/ 	.byte	0x0a
	.zero		1


	//   ....[39]....
        /*036c*/ 	.word	0x00000c70
        /*0370*/ 	.word	0x000000ff
        /*0374*/ 	.word	0x00000138
        /*0378*/ 	.short	0x0100
        /*037a*/ 	.byte	0x0a
	.zero		1


	//   ....[40]....
        /*037c*/ 	.word	0x00000d60
        /*0380*/ 	.word	0x000000ff
        /*0384*/ 	.word	0x00000140
        /*0388*/ 	.short	0x0100
        /*038a*/ 	.byte	0x09
	.zero		1


	//   ....[41]....
        /*038c*/ 	.word	0x00000d70
        /*0390*/ 	.word	0x000000ff
        /*0394*/ 	.word	0x00000150
        /*0398*/ 	.short	0x0100
        /*039a*/ 	.byte	0x09
	.zero		1


	//   ....[42]....
        /*039c*/ 	.word	0x00000d80
        /*03a0*/ 	.word	0x000000ff
        /*03a4*/ 	.word	0x00000148
        /*03a8*/ 	.short	0x0100
        /*03aa*/ 	.byte	0x09
	.zero		1


	//   ....[43]....
        /*03ac*/ 	.word	0x00000d90
        /*03b0*/ 	.word	0x000000ff
        /*03b4*/ 	.word	0x00000158
        /*03b8*/ 	.short	0x0100
        /*03ba*/ 	.byte	0x09
	.zero		1


	//   ....[44]....
        /*03bc*/ 	.word	0x00000e80
        /*03c0*/ 	.word	0x000000ff
        /*03c4*/ 	.word	0x00000160
        /*03c8*/ 	.short	0x0100
        /*03ca*/ 	.byte	0x08
	.zero		1


	//   ....[45]....
        /*03cc*/ 	.word	0x00001870
        /*03d0*/ 	.word	0x00000002
        /*03d4*/ 	.word	0x00000150
        /*03d8*/ 	.short	0x010a
        /*03da*/ 	.byte	0xff
	.zero		1


	//   ....[46]....
        /*03dc*/ 	.word	0x000018a0
        /*03e0*/ 	.word	0x00000002
        /*03e4*/ 	.word	0x00000140
        /*03e8*/ 	.short	0x0101
        /*03ea*/ 	.byte	0xff
	.zero		1


	//   ....[47]....
        /*03ec*/ 	.word	0x00001970
        /*03f0*/ 	.word	0x000000ff
        /*03f4*/ 	.word	0x00000050
        /*03f8*/ 	.short	0x010a
        /*03fa*/ 	.byte	0x08
	.zero		1


	//   ....[48]....
        /*03fc*/ 	.word	0x00001a70
        /*0400*/ 	.word	0x000000ff
        /*0404*/ 	.word	0x00000050
        /*0408*/ 	.short	0x010a
        /*040a*/ 	.byte	0x21
	.zero		1


	//   ....[49]....
        /*040c*/ 	.word	0x00001c20
        /*0410*/ 	.word	0x000000ff
        /*0414*/ 	.word	0x00000050
        /*0418*/ 	.short	0x010a
        /*041a*/ 	.byte	0x08
	.zero		1


	//   ....[50]....
        /*041c*/ 	.word	0x00001d40
        /*0420*/ 	.word	0x000000ff
        /*0424*/ 	.word	0x000000d8
        /*0428*/ 	.short	0x0101
        /*042a*/ 	.byte	0x05
	.zero		1


	//   ....[51]....
        /*042c*/ 	.word	0x00001d50
        /*0430*/ 	.word	0x000000ff
        /*0434*/ 	.word	0x00000050
        /*0438*/ 	.short	0x010a
        /*043a*/ 	.byte	0x08
	.zero		1


	//   ....[52]....
        /*043c*/ 	.word	0x00001dd0
        /*0440*/ 	.word	0x000000ff
        /*0444*/ 	.word	0x00000050
        /*0448*/ 	.short	0x010a
        /*044a*/ 	.byte	0x11
	.zero		1


	//   ....[53]....
        /*044c*/ 	.word	0x00001f60
        /*0450*/ 	.word	0x000000ff
        /*0454*/ 	.word	0x00000050
        /*0458*/ 	.short	0x010a
        /*045a*/ 	.byte	0x08
	.zero		1


	//   ....[54]....
        /*045c*/ 	.word	0x000020b0
        /*0460*/ 	.word	0x00000002
        /*0464*/ 	.word	0x000000e0
        /*0468*/ 	.short	0x010a
        /*046a*/ 	.byte	0xff
	.zero		1


	//   ....[55]....
        /*046c*/ 	.word	0x00002170
        /*0470*/ 	.word	0x00000002
        /*0474*/ 	.word	0x00000000
        /*0478*/ 	.short	0x0101
        /*047a*/ 	.byte	0xff
	.zero		1


	//   ....[56]....
        /*047c*/ 	.word	0x000026d0
        /*0480*/ 	.word	0x000000ff
        /*0484*/ 	.word	0x00000000
        /*0488*/ 	.short	0x010a
        /*048a*/ 	.byte	0x04
	.zero		1


	//   ....[57]....
        /*048c*/ 	.word	0x00002760
        /*0490*/ 	.word	0x000000ff
        /*0494*/ 	.word	0x00000000
        /*0498*/ 	.short	0x010a
        /*049a*/ 	.byte	0x04
	.zero		1


	//   ....[58]....
        /*049c*/ 	.word	0x000027f0
        /*04a0*/ 	.word	0x000000ff
        /*04a4*/ 	.word	0x00000000
        /*04a8*/ 	.short	0x010a
        /*04aa*/ 	.byte	0x04
	.zero		1


	//   ....[59]....
        /*04ac*/ 	.word	0x00002880
        /*04b0*/ 	.word	0x000000ff
        /*04b4*/ 	.word	0x00000000
        /*04b8*/ 	.short	0x010a
        /*04ba*/ 	.byte	0x04
	.zero		1


	//   ....[60]....
        /*04bc*/ 	.word	0x00002910
        /*04c0*/ 	.word	0x000000ff
        /*04c4*/ 	.word	0x00000000
        /*04c8*/ 	.short	0x010a
        /*04ca*/ 	.byte	0x04
	.zero		1


	//   ....[61]....
        /*04cc*/ 	.word	0x000029a0
        /*04d0*/ 	.word	0x000000ff
        /*04d4*/ 	.word	0x00000000
        /*04d8*/ 	.short	0x010a
        /*04da*/ 	.byte	0x04
	.zero		1


	//   ....[62]....
        /*04dc*/ 	.word	0x00002a30
        /*04e0*/ 	.word	0x000000ff
        /*04e4*/ 	.word	0x00000000
        /*04e8*/ 	.short	0x010a
        /*04ea*/ 	.byte	0x04
	.zero		1


	//   ....[63]....
        /*04ec*/ 	.word	0x00002ac0
        /*04f0*/ 	.word	0x000000ff
        /*04f4*/ 	.word	0x00000000
        /*04f8*/ 	.short	0x010a
        /*04fa*/ 	.byte	0x04
	.zero		1


	//   ....[64]....
        /*04fc*/ 	.word	0x00002b50
        /*0500*/ 	.word	0x000000ff
        /*0504*/ 	.word	0x00000000
        /*0508*/ 	.short	0x010a
        /*050a*/ 	.byte	0x04
	.zero		1


	//   ....[65]....
        /*050c*/ 	.word	0x00002bf0
        /*0510*/ 	.word	0x00000000
        /*0514*/ 	.word	0x00000000
        /*0518*/ 	.short	0x010a
        /*051a*/ 	.byte	0xff
	.zero		1


	//   ....[66]....
        /*051c*/ 	.word	0x00002d20
        /*0520*/ 	.word	0x00000000
        /*0524*/ 	.word	0x00000140
        /*0528*/ 	.short	0x010a
        /*052a*/ 	.byte	0xff
	.zero		1


	//   ....[67]....
        /*052c*/ 	.word	0x00002d90
        /*0530*/ 	.word	0x00000000
        /*0534*/ 	.word	0x00000000
        /*0538*/ 	.short	0x0101
        /*053a*/ 	.byte	0xff
	.zero		1


	//   ....[68]....
        /*053c*/ 	.word	0x00002db0
        /*0540*/ 	.word	0x000000ff
        /*0544*/ 	.word	0x000000f0
        /*0548*/ 	.short	0x010a
        /*054a*/ 	.byte	0x05
	.zero		1


	//   ....[69]....
        /*054c*/ 	.word	0x00002ed0
        /*0550*/ 	.word	0x00000000
        /*0554*/ 	.word	0x000000e0
        /*0558*/ 	.short	0x010a
        /*055a*/ 	.byte	0xff
	.zero		1


	//   ....[70]....
        /*055c*/ 	.word	0x00002fd0
        /*0560*/ 	.word	0x00000000
        /*0564*/ 	.word	0x00000000
        /*0568*/ 	.short	0x0101
        /*056a*/ 	.byte	0xff
	.zero		1


	//   ....[71]....
        /*056c*/ 	.word	0x00003060
        /*0570*/ 	.word	0x000000ff
        /*0574*/ 	.word	0x000000f0
        /*0578*/ 	.short	0x0106
        /*057a*/ 	.byte	0x05
	.zero		1


	//   ....[72]....
        /*057c*/ 	.word	0x00003080
        /*0580*/ 	.word	0x000000ff
        /*0584*/ 	.word	0x000000f0
        /*0588*/ 	.short	0x010a
        /*058a*/ 	.byte	0x05
	.zero		1


	//   ....[73]....
        /*058c*/ 	.word	0x00003110
        /*0590*/ 	.word	0x000000ff
        /*0594*/ 	.word	0x000000f0
        /*0598*/ 	.short	0x0106
        /*059a*/ 	.byte	0x04
	.zero		1


	//   ....[74]....
        /*059c*/ 	.word	0x00003150
        /*05a0*/ 	.word	0x00000000
        /*05a4*/ 	.word	0x000000f0
        /*05a8*/ 	.short	0x010a
        /*05aa*/ 	.byte	0xff
	.zero		1


	//   ....[75]....
        /*05ac*/ 	.word	0x00003390
        /*05b0*/ 	.word	0x000000ff
        /*05b4*/ 	.word	0x00000008
        /*05b8*/ 	.short	0x010a
        /*05ba*/ 	.byte	0x07
	.zero		1


	//   ....[76]....
        /*05bc*/ 	.word	0x000033b0
        /*05c0*/ 	.word	0x000000ff
        /*05c4*/ 	.word	0x00000008
        /*05c8*/ 	.short	0x010a
        /*05ca*/ 	.byte	0x07
	.zero		1


	//   ....[77]....
        /*05cc*/ 	.word	0x00003540
        /*05d0*/ 	.word	0x000000ff
        /*05d4*/ 	.word	0x00000008
        /*05d8*/ 	.short	0x010a
        /*05da*/ 	.byte	0x07
	.zero		1


	//   ....[78]....
        /*05dc*/ 	.word	0x00003560
        /*05e0*/ 	.word	0x000000ff
        /*05e4*/ 	.word	0x00000008
        /*05e8*/ 	.short	0x010a
        /*05ea*/ 	.byte	0x07
	.zero		1


	//   ....[79]....
        /*05ec*/ 	.word	0x00003620
        /*05f0*/ 	.word	0x000000ff
        /*05f4*/ 	.word	0x00000000
        /*05f8*/ 	.short	0x0101
        /*05fa*/ 	.byte	0x04
	.zero		1


	//   ....[80]....
        /*05fc*/ 	.word	0x00003960
        /*0600*/ 	.word	0x00000000
        /*0604*/ 	.word	0x000000e0
        /*0608*/ 	.short	0x010a
        /*060a*/ 	.byte	0xff
	.zero		1


	//   ....[81]....
        /*060c*/ 	.word	0x00003a20
        /*0610*/ 	.word	0x00000000
        /*0614*/ 	.word	0x00000000
        /*0618*/ 	.short	0x0101
        /*061a*/ 	.byte	0xff
	.zero		1


	//   ....[82]....
        /*061c*/ 	.word	0x00003ae0
        /*0620*/ 	.word	0x000000ff
        /*0624*/ 	.word	0x00000000
        /*0628*/ 	.short	0x010a
        /*062a*/ 	.byte	0x08
	.zero		1


	//   ....[83]....
        /*062c*/ 	.word	0x00003af0
        /*0630*/ 	.word	0x000000ff
        /*0634*/ 	.word	0x00000120
        /*0638*/ 	.short	0x010a
        /*063a*/ 	.byte	0x09
	.zero		1


	//   ....[84]....
        /*063c*/ 	.word	0x00003ba0
        /*0640*/ 	.word	0x000000ff
        /*0644*/ 	.word	0x00000000
        /*0648*/ 	.short	0x010a
        /*064a*/ 	.byte	0x08
	.zero		1


	//   ....[85]....
        /*064c*/ 	.word	0x00003cd0
        /*0650*/ 	.word	0x000000ff
        /*0654*/ 	.word	0x00000000
        /*0658*/ 	.short	0x010a
        /*065a*/ 	.byte	0x1e
	.zero		1


	//   ....[86]....
        /*065c*/ 	.word	0x00003fd0
        /*0660*/ 	.word	0x000000ff
        /*0664*/ 	.word	0x00000000
        /*0668*/ 	.short	0x010a
        /*066a*/ 	.byte	0x08
	.zero		1


	//   ....[87]....
        /*066c*/ 	.word	0x00004060
        /*0670*/ 	.word	0x000000ff
        /*0674*/ 	.word	0x00000000
        /*0678*/ 	.short	0x010a
        /*067a*/ 	.byte	0x08
	.zero		1


	//   ....[88]....
        /*067c*/ 	.word	0x000040f0
        /*0680*/ 	.word	0x000000ff
        /*0684*/ 	.word	0x00000000
        /*0688*/ 	.short	0x010a
        /*068a*/ 	.byte	0x08
	.zero		1


	//   ....[89]....
        /*068c*/ 	.word	0x00004190
        /*0690*/ 	.word	0x00000000
        /*0694*/ 	.word	0x00000000
        /*0698*/ 	.short	0x010a
        /*069a*/ 	.byte	0xff
	.zero		1


	//   ....[90]....
        /*069c*/ 	.word	0x000041d0
        /*06a0*/ 	.word	0x00000000
        /*06a4*/ 	.word	0x00000000
        /*06a8*/ 	.short	0x010a
        /*06aa*/ 	.byte	0xff
	.zero		1


	//   ....[91]....
        /*06ac*/ 	.word	0x00004240
        /*06b0*/ 	.word	0x000000ff
        /*06b4*/ 	.word	0x00000000
        /*06b8*/ 	.short	0x0101
        /*06ba*/ 	.byte	0x06
	.zero		1


	//   ....[92]....
        /*06bc*/ 	.word	0x00004280
        /*06c0*/ 	.word	0x000000ff
        /*06c4*/ 	.word	0x00000160
        /*06c8*/ 	.short	0x010a
        /*06ca*/ 	.byte	0x07
	.zero		1


	//   ....[93]....
        /*06cc*/ 	.word	0x000042d0
        /*06d0*/ 	.word	0x000000ff
        /*06d4*/ 	.word	0x00000000
        /*06d8*/ 	.short	0x0101
        /*06da*/ 	.byte	0x06
	.zero		1


	//   ....[94]....
        /*06dc*/ 	.word	0x000046e0
        /*06e0*/ 	.word	0x00000000
        /*06e4*/ 	.word	0x000000e0
        /*06e8*/ 	.short	0x010a
        /*06ea*/ 	.byte	0xff
	.zero		1


	//   ....[95]....
        /*06ec*/ 	.word	0x000047a0
        /*06f0*/ 	.word	0x00000000
        /*06f4*/ 	.word	0x00000000
        /*06f8*/ 	.short	0x0101
        /*06fa*/ 	.byte	0xff
	.zero		1


	//   ....[96]....
        /*06fc*/ 	.word	0x00004ac0
        /*0700*/ 	.word	0x000000ff
        /*0704*/ 	.word	0x000000d8
        /*0708*/ 	.short	0x010a
        /*070a*/ 	.byte	0x05
	.zero		1


	//   ....[97]....
        /*070c*/ 	.word	0x00004ce0
        /*0710*/ 	.word	0x000000ff
        /*0714*/ 	.word	0x000000b8
        /*0718*/ 	.short	0x010a
        /*071a*/ 	.byte	0x10
	.zero		1


	//   ....[98]....
        /*071c*/ 	.word	0x00004ee0
        /*0720*/ 	.word	0x000000ff
        /*0724*/ 	.word	0x000000a0
        /*0728*/ 	.short	0x010b
        /*072a*/ 	.byte	0x10
	.zero		1


	//   ....[99]....
        /*072c*/ 	.word	0x00004f30
        /*0730*/ 	.word	0x000000ff
        /*0734*/ 	.word	0x00000000
        /*0738*/ 	.short	0x0101
        /*073a*/ 	.byte	0x11
	.zero		1


	//   ....[100]....
        /*073c*/ 	.word	0x00004f70
        /*0740*/ 	.word	0x000000ff
        /*0744*/ 	.word	0x000000b8
        /*0748*/ 	.short	0x010a
        /*074a*/ 	.byte	0x0e
	.zero		1


	//   ....[101]....
        /*074c*/ 	.word	0x000051b0
        /*0750*/ 	.word	0x000000ff
        /*0754*/ 	.word	0x000000a0
        /*0758*/ 	.short	0x010b
        /*075a*/ 	.byte	0x0e
	.zero		1


	//   ....[102]....
        /*075c*/ 	.word	0x00005220
        /*0760*/ 	.word	0x000000ff
        /*0764*/ 	.word	0x00000000
        /*0768*/ 	.short	0x0101
        /*076a*/ 	.byte	0x10
	.zero		1


	//   ....[103]....
        /*076c*/ 	.word	0x00005270
        /*0770*/ 	.word	0x000000ff
        /*0774*/ 	.word	0x00000000
        /*0778*/ 	.short	0x010a
        /*077a*/ 	.byte	0x04
	.zero		1


	//   ....[104]....
        /*077c*/ 	.word	0x00005300
        /*0780*/ 	.word	0x000000ff
        /*0784*/ 	.word	0x00000000
        /*0788*/ 	.short	0x010a
        /*078a*/ 	.byte	0x04
	.zero		1


	//   ....[105]....
        /*078c*/ 	.word	0x000053a0
        /*0790*/ 	.word	0x00000000
        /*0794*/ 	.word	0x00000000
        /*0798*/ 	.short	0x010a
        /*079a*/ 	.byte	0xff
	.zero		1


	//   ....[106]....
        /*079c*/ 	.word	0x00005640
        /*07a0*/ 	.word	0x00000000
        /*07a4*/ 	.word	0x000000e0
        /*07a8*/ 	.short	0x010a
        /*07aa*/ 	.byte	0xff
	.zero		1


	//   ....[107]....
        /*07ac*/ 	.word	0x00005700
        /*07b0*/ 	.word	0x00000000
        /*07b4*/ 	.word	0x00000000
        /*07b8*/ 	.short	0x0101
        /*07ba*/ 	.byte	0xff
	.zero		1


	//   ....[108]....
        /*07bc*/ 	.word	0x00006230
        /*07c0*/ 	.word	0x00000002
        /*07c4*/ 	.word	0x000000a0
        /*07c8*/ 	.short	0x010a
        /*07ca*/ 	.byte	0xff
	.zero		1


	//   ....[109]....
        /*07cc*/ 	.word	0x00006290
        /*07d0*/ 	.word	0x00000010
        /*07d4*/ 	.word	0x00000100
        /*07d8*/ 	.short	0x010a
        /*07da*/ 	.byte	0xff
	.zero		1


	//   ....[110]....
        /*07dc*/ 	.word	0x00006480
        /*07e0*/ 	.word	0x00000002
        /*07e4*/ 	.word	0x000000a0
        /*07e8*/ 	.short	0x010a
        /*07ea*/ 	.byte	0xff
	.zero		1


	//   ....[111]....
        /*07ec*/ 	.word	0x00006640
        /*07f0*/ 	.word	0x00000058
        /*07f4*/ 	.word	0x00000100
        /*07f8*/ 	.short	0x010a
        /*07fa*/ 	.byte	0xff
	.zero		1


	//   ....[112]....
        /*07fc*/ 	.word	0x00006870
        /*0800*/ 	.word	0x00000058
        /*0804*/ 	.word	0x00000000
        /*0808*/ 	.short	0x0101
        /*080a*/ 	.byte	0xff
	.zero		1


	//   ....[113]....
        /*080c*/ 	.word	0x0000a510
        /*0810*/ 	.word	0x00000000
        /*0814*/ 	.word	0x00000000
        /*0818*/ 	.short	0x0101
        /*081a*/ 	.byte	0xff
	.zero		1


	//   ....[114]....
        /*081c*/ 	.word	0x0000a5d0
        /*0820*/ 	.word	0x00000002
        /*0824*/ 	.word	0x000000a0
        /*0828*/ 	.short	0x010a
        /*082a*/ 	.byte	0xff
	.zero		1


	//   ....[115]....
        /*082c*/ 	.word	0x0000a850
        /*0830*/ 	.word	0x00000000
        /*0834*/ 	.word	0x00000000
        /*0838*/ 	.short	0x0101
        /*083a*/ 	.byte	0xff
	.zero		1


	//   ....[116]....
        /*083c*/ 	.word	0x0000a870
        /*0840*/ 	.word	0x00000002
        /*0844*/ 	.word	0x00000150
        /*0848*/ 	.short	0x010a
        /*084a*/ 	.byte	0xff
	.zero		1


	//   ....[117]....
        /*084c*/ 	.word	0x0000a8d0
        /*0850*/ 	.word	0x00000002
        /*0854*/ 	.word	0x00000050
        /*0858*/ 	.short	0x010a
        /*085a*/ 	.byte	0xff
	.zero		1


	//   ....[118]....
        /*085c*/ 	.word	0x0000a930
        /*0860*/ 	.word	0x00000002
        /*0864*/ 	.word	0x00000050
        /*0868*/ 	.short	0x010a
        /*086a*/ 	.byte	0xff
	.zero		1


	//   ....[119]....
        /*086c*/ 	.word	0x0000a980
        /*0870*/ 	.word	0x00000002
        /*0874*/ 	.word	0x000000e0
        /*0878*/ 	.short	0x010a
        /*087a*/ 	.byte	0xff
	.zero		1


	//   ....[120]....
        /*087c*/ 	.word	0x0000a9e0
        /*0880*/ 	.word	0x00000000
        /*0884*/ 	.word	0x00000000
        /*0888*/ 	.short	0x010a
        /*088a*/ 	.byte	0xff
	.zero		1


	//   ....[121]....
        /*088c*/ 	.word	0x0000aa40
        /*0890*/ 	.word	0x00000000
        /*0894*/ 	.word	0x00000000
        /*0898*/ 	.short	0x010a
        /*089a*/ 	.byte	0xff
	.zero		1


	//   ....[122]....
        /*089c*/ 	.word	0x0000aaa0
        /*08a0*/ 	.word	0x00000000
        /*08a4*/ 	.word	0x00000000
        /*08a8*/ 	.short	0x010a
        /*08aa*/ 	.byte	0xff
	.zero		1


	//   ....[123]....
        /*08ac*/ 	.word	0x0000ab00
        /*08b0*/ 	.word	0x00000000
        /*08b4*/ 	.word	0x00000000
        /*08b8*/ 	.short	0x010a
        /*08ba*/ 	.byte	0xff
	.zero		1


	//   ....[124]....
        /*08bc*/ 	.word	0x0000ab60
        /*08c0*/ 	.word	0x00000000
        /*08c4*/ 	.word	0x00000000
        /*08c8*/ 	.short	0x010a
        /*08ca*/ 	.byte	0xff
	.zero		1


	//   ....[125]....
        /*08cc*/ 	.word	0x0000abc0
        /*08d0*/ 	.word	0x00000000
        /*08d4*/ 	.word	0x00000000
        /*08d8*/ 	.short	0x010a
        /*08da*/ 	.byte	0xff
	.zero		1


	//   ....[126]....
        /*08dc*/ 	.word	0x0000ac20
        /*08e0*/ 	.word	0x00000000
        /*08e4*/ 	.word	0x00000000
        /*08e8*/ 	.short	0x010a
        /*08ea*/ 	.byte	0xff
	.zero		1


	//   ....[127]....
        /*08ec*/ 	.word	0x0000ac80
        /*08f0*/ 	.word	0x00000000
        /*08f4*/ 	.word	0x00000000
        /*08f8*/ 	.short	0x010a
        /*08fa*/ 	.byte	0xff
	.zero		1


	//   ....[128]....
        /*08fc*/ 	.word	0x0000ace0
        /*0900*/ 	.word	0x00000000
        /*0904*/ 	.word	0x00000000
        /*0908*/ 	.short	0x010a
        /*090a*/ 	.byte	0xff
	.zero		1


	//   ....[129]....
        /*090c*/ 	.word	0x0000ad30
        /*0910*/ 	.word	0x00000000
        /*0914*/ 	.word	0x00000140
        /*0918*/ 	.short	0x010a
        /*091a*/ 	.byte	0xff
	.zero		1


	//   ....[130]....
        /*091c*/ 	.word	0x0000ad90
        /*0920*/ 	.word	0x00000000
        /*0924*/ 	.word	0x000000f0
        /*0928*/ 	.short	0x010a
        /*092a*/ 	.byte	0xff
	.zero		1


	//   ....[131]....
        /*092c*/ 	.word	0x0000ade0
        /*0930*/ 	.word	0x00000000
        /*0934*/ 	.word	0x000000e0
        /*0938*/ 	.short	0x010a
        /*093a*/ 	.byte	0xff
	.zero		1


	//   ....[132]....
        /*093c*/ 	.word	0x0000ae40
        /*0940*/ 	.word	0x00000000
        /*0944*/ 	.word	0x000000f0
        /*0948*/ 	.short	0x010a
        /*094a*/ 	.byte	0xff
	.zero		1


	//   ....[133]....
        /*094c*/ 	.word	0x0000aea0
        /*0950*/ 	.word	0x00000004
        /*0954*/ 	.word	0x00000008
        /*0958*/ 	.short	0x010a
        /*095a*/ 	.byte	0xff
	.zero		1


	//   ....[134]....
        /*095c*/ 	.word	0x0000af80
        /*0960*/ 	.word	0x00000002
        /*0964*/ 	.word	0x00000008
        /*0968*/ 	.short	0x010a
        /*096a*/ 	.byte	0xff
	.zero		1


	//   ....[135]....
        /*096c*/ 	.word	0x0000afd0
        /*0970*/ 	.word	0x00000000
        /*0974*/ 	.word	0x000000e0
        /*0978*/ 	.short	0x010a
        /*097a*/ 	.byte	0xff
	.zero		1


	//   ....[136]....
        /*097c*/ 	.word	0x0000b030
        /*0980*/ 	.word	0x00000000
        /*0984*/ 	.word	0x00000120
        /*0988*/ 	.short	0x010a
        /*098a*/ 	.byte	0xff
	.zero		1


	//   ....[137]....
        /*098c*/ 	.word	0x0000b090
        /*0990*/ 	.word	0x00000000
        /*0994*/ 	.word	0x00000000
        /*0998*/ 	.short	0x010a
        /*099a*/ 	.byte	0xff
	.zero		1


	//   ....[138]....
        /*099c*/ 	.word	0x0000b0f0
        /*09a0*/ 	.word	0x00000000
        /*09a4*/ 	.word	0x00000000
        /*09a8*/ 	.short	0x010a
        /*09aa*/ 	.byte	0xff
	.zero		1


	//   ....[139]....
        /*09ac*/ 	.word	0x0000b150
        /*09b0*/ 	.word	0x00000000
        /*09b4*/ 	.word	0x00000000
        /*09b8*/ 	.short	0x010a
        /*09ba*/ 	.byte	0xff
	.zero		1


	//   ....[140]....
        /*09bc*/ 	.word	0x0000b1b0
        /*09c0*/ 	.word	0x00000000
        /*09c4*/ 	.word	0x00000000
        /*09c8*/ 	.short	0x010a
        /*09ca*/ 	.byte	0xff
	.zero		1


	//   ....[141]....
        /*09cc*/ 	.word	0x0000b210
        /*09d0*/ 	.word	0x00000000
        /*09d4*/ 	.word	0x00000160
        /*09d8*/ 	.short	0x010a
        /*09da*/ 	.byte	0xff
	.zero		1


	//   ....[142]....
        /*09dc*/ 	.word	0x0000b260
        /*09e0*/ 	.word	0x00000000
        /*09e4*/ 	.word	0x000000e0
        /*09e8*/ 	.short	0x010a
        /*09ea*/ 	.byte	0xff
	.zero		1


	//   ....[143]....
        /*09ec*/ 	.word	0x0000b2c0
        /*09f0*/ 	.word	0x00000000
        /*09f4*/ 	.word	0x000000d8
        /*09f8*/ 	.short	0x010a
        /*09fa*/ 	.byte	0xff
	.zero		1


	//   ....[144]....
        /*09fc*/ 	.word	0x0000b320
        /*0a00*/ 	.word	0x00000000
        /*0a04*/ 	.word	0x000000b8
        /*0a08*/ 	.short	0x010a
        /*0a0a*/ 	.byte	0xff
	.zero		1


	//   ....[145]....
        /*0a0c*/ 	.word	0x0000b380
        /*0a10*/ 	.word	0x00000000
        /*0a14*/ 	.word	0x000000b8
        /*0a18*/ 	.short	0x010a
        /*0a1a*/ 	.byte	0xff
	.zero		1


	//   ....[146]....
        /*0a1c*/ 	.word	0x0000b3e0
        /*0a20*/ 	.word	0x00000000
        /*0a24*/ 	.word	0x00000000
        /*0a28*/ 	.short	0x010a
        /*0a2a*/ 	.byte	0xff
	.zero		1


	//   ....[147]....
        /*0a2c*/ 	.word	0x0000b440
        /*0a30*/ 	.word	0x00000000
        /*0a34*/ 	.word	0x00000000
        /*0a38*/ 	.short	0x010a
        /*0a3a*/ 	.byte	0xff
	.zero		1


	//   ....[148]....
        /*0a3c*/ 	.word	0x0000b490
        /*0a40*/ 	.word	0x00000000
        /*0a44*/ 	.word	0x000000e0
        /*0a48*/ 	.short	0x010a
        /*0a4a*/ 	.byte	0xff
	.zero		1


	//   ....[149]....
        /*0a4c*/ 	.word	0x0000b4e0
        /*0a50*/ 	.word	0x00000002
        /*0a54*/ 	.word	0x000000a0
        /*0a58*/ 	.short	0x010a
        /*0a5a*/ 	.byte	0xff
	.zero		1


	//   ....[150]....
        /*0a5c*/ 	.word	0x0000b530
        /*0a60*/ 	.word	0x00000058
        /*0a64*/ 	.word	0x00000100
        /*0a68*/ 	.short	0x010a
        /*0a6a*/ 	.byte	0xff
	.zero		1


	//----- nvinfo : EIATTR_NUM_MBARRIERS
	.align		4
.L_49:
        /*0a6c*/ 	.byte	0x03, 0x38
        /*0a6e*/ 	.short	0x002d


	//----- nvinfo : EIATTR_EXIT_INSTR_OFFSETS
	.align		4
        /*0a70*/ 	.byte	0x04, 0x1c
        /*0a72*/ 	.short	(.L_51 - .L_50)


	//   ....[0]....
.L_50:
        /*0a74*/ 	.word	0x00002c20


	//   ....[1]....
        /*0a78*/ 	.word	0x00003120


	//   ....[2]....
        /*0a7c*/ 	.word	0x00003180


	//   ....[3]....
        /*0a80*/ 	.word	0x00004500


	//   ....[4]....
        /*0a84*/ 	.word	0x000053d0


	//   ....[5]....
        /*0a88*/ 	.word	0x00005410


	//   ....[6]....
        /*0a8c*/ 	.word	0x0000a740


	//   ....[7]....
        /*0a90*/ 	.word	0x0000a7c0


	//   ....[8]....
        /*0a94*/ 	.word	0x0000a7f0


	//   ....[9]....
        /*0a98*/ 	.word	0x0000a860


	//----- nvinfo : EIATTR_MAX_THREADS
	.align		4
.L_51:
        /*0a9c*/ 	.byte	0x04, 0x05
        /*0a9e*/ 	.short	(.L_53 - .L_52)
.L_52:
        /*0aa0*/ 	.word	0x00000100
        /*0aa4*/ 	.word	0x00000001
        /*0aa8*/ 	.word	0x00000001


	//----- nvinfo : EIATTR_CRS_STACK_SIZE
	.align		4
.L_53:
        /*0aac*/ 	.byte	0x04, 0x1e
        /*0aae*/ 	.short	(.L_55 - .L_54)
.L_54:
        /*0ab0*/ 	.word	0x00000000


	//----- nvinfo : EIATTR_CBANK_PARAM_SIZE
	.align		4
.L_55:
        /*0ab4*/ 	.byte	0x03, 0x19
        /*0ab6*/ 	.short	0x0800


	//----- nvinfo : EIATTR_PARAM_CBANK
	.align		4
        /*0ab8*/ 	.byte	0x04, 0x0a
        /*0aba*/ 	.short	(.L_57 - .L_56)
	.align		4
.L_56:
        /*0abc*/ 	.word	index@(.nv.constant0._ZN7cutlass13device_kernelINS_4gemm6kernel13GemmUniversalIN4cute5tupleIJiiiiEEENS1_10collective13CollectiveMmaINS1_35MainloopSm100TmaUmmaWarpSpecializedILi10ELi2ELi4ENS5_IJNS4_1CILi2EEENSA_ILi1EEESC_EEEEENS5_IJNSA_ILi256EEENSA_ILi64EEESG_EEENS_10bfloat16_tENS5_IJlSC_lEEESI_SJ_NS4_8TiledMMAINS4_8MMA_AtomIJNS4_26SM100_MMA_F16BF16_2x1SM_SSISI_SI_fLi256ELi64ELNS4_4UMMA5MajorE0ELSO_0ELNSN_7ScaleInE0ELSP_0EEEEEENS4_6LayoutINS5_IJSC_SC_SC_EEENS5_IJNSA_ILi0EEESU_SU_EEEEENS5_IJNS4_10UnderscoreESX_SX_EEEEENS4_18SM100_TMA_2SM_LOADENS4_14ComposedLayoutINS4_7SwizzleILi3ELi4ELi3EEENS4_18smem_ptr_flag_bitsILi16EEENSS_INS5_IJNSA_ILi8EEESG_EEENS5_IJSG_SC_EEEEEEEvNS4_8identityES10_S1A_vS1B_EENS_8epilogue10collective18CollectiveEpilogueINS1D_23Sm100TmaWarpSpecializedILi3ELi2ELi32ELb1ELb0EEEJNS5_IJNSA_ILi128EEESG_SG_EEENS5_IJNSS_IS1I_SC_EENSS_INSA_ILi32EEESC_EEEEESI_SJ_SI_SJ_NS1D_6fusion15FusionCallbacksIS1H_NS1O_13LinCombEltActINS1D_6thread4SiLuESI_fSI_fLNS_15FloatRoundStyleE2EEES1J_S1N_JEEENS4_5SM1004TMEM4LOAD26SM100_TMEM_LOAD_32dp32b32xENS4_13SM90_TMA_LOADENS11_INS12_ILi2ELi4ELi3EEES15_NSS_INS5_IJS16_S1L_EEENS5_IJS1L_SC_EEEEEEENS4_39AutoVectorizingCopyWithAssumedAlignmentILi128EEENS4_14SM90_TMA_STOREES25_S27_S27_EEEvvEEEEvNT_6ParamsE)
        /*0ac0*/ 	.short	0x0380
        /*0ac2*/ 	.short	0x0800


	//----- nvinfo : EIATTR_SW_WAR
	.align		4
.L_57:
        /*0ac4*/ 	.byte	0x04, 0x36
        /*0ac6*/ 	.short	(.L_59 - .L_58)
.L_58:
        /*0ac8*/ 	.word	0x00000008
.L_59:


//--------------------- .nv.callgraph             --------------------------
	.section	.nv.callgraph,"",@"SHT_CUDA_CALLGRAPH"
	.align	4
	.sectionentsize	8
	.align		4
        /*0000*/ 	.word	0x00000000
	.align		4
        /*0004*/ 	.word	0xffffffff
	.align		4
        /*0008*/ 	.word	index@(_ZN7cutlass13device_kernelINS_4gemm6kernel13GemmUniversalIN4cute5tupleIJiiiiEEENS1_10collective13CollectiveMmaINS1_35MainloopSm100TmaUmmaWarpSpecializedILi10ELi2ELi4ENS5_IJNS4_1CILi2EEENSA_ILi1EEESC_EEEEENS5_IJNSA_ILi256EEENSA_ILi64EEESG_EEENS_10bfloat16_tENS5_IJlSC_lEEESI_SJ_NS4_8TiledMMAINS4_8MMA_AtomIJNS4_26SM100_MMA_F16BF16_2x1SM_SSISI_SI_fLi256ELi64ELNS4_4UMMA5MajorE0ELSO_0ELNSN_7ScaleInE0ELSP_0EEEEEENS4_6LayoutINS5_IJSC_SC_SC_EEENS5_IJNSA_ILi0EEESU_SU_EEEEENS5_IJNS4_10UnderscoreESX_SX_EEEEENS4_18SM100_TMA_2SM_LOADENS4_14ComposedLayoutINS4_7SwizzleILi3ELi4ELi3EEENS4_18smem_ptr_flag_bitsILi16EEENSS_INS5_IJNSA_ILi8EEESG_EEENS5_IJSG_SC_EEEEEEEvNS4_8identityES10_S1A_vS1B_EENS_8epilogue10collective18CollectiveEpilogueINS1D_23Sm100TmaWarpSpecializedILi3ELi2ELi32ELb1ELb0EEEJNS5_IJNSA_ILi128EEESG_SG_EEENS5_IJNSS_IS1I_SC_EENSS_INSA_ILi32EEESC_EEEEESI_SJ_SI_SJ_NS1D_6fusion15FusionCallbacksIS1H_NS1O_13LinCombEltActINS1D_6thread4SiLuESI_fSI_fLNS_15FloatRoundStyleE2EEES1J_S1N_JEEENS4_5SM1004TMEM4LOAD26SM100_TMEM_LOAD_32dp32b32xENS4_13SM90_TMA_LOADENS11_INS12_ILi2ELi4ELi3EEES15_NSS_INS5_IJS16_S1L_EEENS5_IJS1L_SC_EEEEEEENS4_39AutoVectorizingCopyWithAssumedAlignmentILi128EEENS4_14SM90_TMA_STOREES25_S27_S27_EEEvvEEEEvNT_6ParamsE)
	.align		4
        /*000c*/ 	.word	index@(__assertfail)
	.align		4
        /*0010*/ 	.word	0x00000000
	.align		4
        /*0014*/ 	.word	0xfffffffe
	.align		4
        /*0018*/ 	.word	0x00000000
	.align		4
        /*001c*/ 	.word	0xfffffffd
	.align		4
        /*0020*/ 	.word	0x00000000
	.align		4
        /*0024*/ 	.word	0xfffffffc


//--------------------- .nv.constant4             --------------------------
	.section	.nv.constant4,"a",@progbits
	.align	8
	.align		8
.nv.constant4:
        /*0000*/ 	.dword	__assertfail
	.align		8
        /*0008*/ 	.dword	__unnamed_1
	.align		8
        /*0010*/ 	.dword	__unnamed_2
	.align		8
        /*0018*/ 	.dword	_ZN39_INTERNAL_bc428e89_4_k_cu_b906e107_32754cuda3std3__45__cpo5beginE
	.align		8
        /*0020*/ 	.dword	_ZN39_INTERNAL_bc428e89_4_k_cu_b906e107_32754cuda3std3__45__cpo3endE
	.align		8
        /*0028*/ 	.dword	_ZN39_INTERNAL_bc428e89_4_k_cu_b906e107_32754cuda3std3__45__cpo6cbeginE
	.align		8
        /*0030*/ 	.dword	_ZN39_INTERNAL_bc428e89_4_k_cu_b906e107_32754cuda3std3__45__cpo4cendE
	.align		8
        /*0038*/ 	.dword	_ZN39_INTERNAL_bc428e89_4_k_cu_b906e107_32754cuda3std3__441_GLOBAL__N__bc428e89_4_k_cu_b906e107_32756ignoreE
	.align		8
        /*0040*/ 	.dword	_ZN39_INTERNAL_bc428e89_4_k_cu_b906e107_32754cuda3std3__419piecewise_constructE
	.align		8
        /*0048*/ 	.dword	_ZN39_INTERNAL_bc428e89_4_k_cu_b906e107_32754cuda3std3__48in_placeE
	.align		8
        /*0050*/ 	.dword	_ZN39_INTERNAL_bc428e89_4_k_cu_b906e107_32754cuda3std6ranges3__45__cpo4swapE
	.align		8
        /*0058*/ 	.dword	_ZN39_INTERNAL_bc428e89_4_k_cu_b906e107_32754cuda3std6ranges3__45__cpo9iter_moveE
	.align		8
        /*0060*/ 	.dword	_ZN39_INTERNAL_bc428e89_4_k_cu_b906e107_32754cute7productE
	.align		8
        /*0068*/ 	.dword	_ZN39_INTERNAL_bc428e89_4_k_cu_b906e107_32754cute1_E
	.align		8
        /*0070*/ 	.dword	$str$25
	.align		8
        /*0078*/ 	.dword	$str$26
	.align		8
        /*0080*/ 	.dword	$str$27
	.align		8
        /*0088*/ 	.dword	$str$28


//--------------------- .text._ZN7cutlass13device_kernelINS_4gemm6kernel13GemmUniversalIN4cute5tupleIJiiiiEEENS1_10collective13CollectiveMmaINS1_35MainloopSm100TmaUmmaWarpSpecializedILi10ELi2ELi4ENS5_IJNS4_1CILi2EEENSA_ILi1EEESC_EEEEENS5_IJNSA_ILi256EEENSA_ILi64EEESG_EEENS_10bfloat16_tENS5_IJlSC_lEEESI_SJ_NS4_8TiledMMAINS4_8MMA_AtomIJNS4_26SM100_MMA_F16BF16_2x1SM_SSISI_SI_fLi256ELi64ELNS4_4UMMA5MajorE0ELSO_0ELNSN_7ScaleInE0ELSP_0EEEEEENS4_6LayoutINS5_IJSC_SC_SC_EEENS5_IJNSA_ILi0EEESU_SU_EEEEENS5_IJNS4_10UnderscoreESX_SX_EEEEENS4_18SM100_TMA_2SM_LOADENS4_14ComposedLayoutINS4_7SwizzleILi3ELi4ELi3EEENS4_18smem_ptr_flag_bitsILi16EEENSS_INS5_IJNSA_ILi8EEESG_EEENS5_IJSG_SC_EEEEEEEvNS4_8identityES10_S1A_vS1B_EENS_8epilogue10collective18CollectiveEpilogueINS1D_23Sm100TmaWarpSpecializedILi3ELi2ELi32ELb1ELb0EEEJNS5_IJNSA_ILi128EEESG_SG_EEENS5_IJNSS_IS1I_SC_EENSS_INSA_ILi32EEESC_EEEEESI_SJ_SI_SJ_NS1D_6fusion15FusionCallbacksIS1H_NS1O_13LinCombEltActINS1D_6thread4SiLuESI_fSI_fLNS_15FloatRoundStyleE2EEES1J_S1N_JEEENS4_5SM1004TMEM4LOAD26SM100_TMEM_LOAD_32dp32b32xENS4_13SM90_TMA_LOADENS11_INS12_ILi2ELi4ELi3EEES15_NSS_INS5_IJS16_S1L_EEENS5_IJS1L_SC_EEEEEEENS4_39AutoVectorizingCopyWithAssumedAlignmentILi128EEENS4_14SM90_TMA_STOREES25_S27_S27_EEEvvEEEEvNT_6ParamsE --------------------------
	.section	.text._ZN7cutlass13device_kernelINS_4gemm6kernel13GemmUniversalIN4cute5tupleIJiiiiEEENS1_10collective13CollectiveMmaINS1_35MainloopSm100TmaUmmaWarpSpecializedILi10ELi2ELi4ENS5_IJNS4_1CILi2EEENSA_ILi1EEESC_EEEEENS5_IJNSA_ILi256EEENSA_ILi64EEESG_EEENS_10bfloat16_tENS5_IJlSC_lEEESI_SJ_NS4_8TiledMMAINS4_8MMA_AtomIJNS4_26SM100_MMA_F16BF16_2x1SM_SSISI_SI_fLi256ELi64ELNS4_4UMMA5MajorE0ELSO_0ELNSN_7ScaleInE0ELSP_0EEEEEENS4_6LayoutINS5_IJSC_SC_SC_EEENS5_IJNSA_ILi0EEESU_SU_EEEEENS5_IJNS4_10UnderscoreESX_SX_EEEEENS4_18SM100_TMA_2SM_LOADENS4_14ComposedLayoutINS4_7SwizzleILi3ELi4ELi3EEENS4_18smem_ptr_flag_bitsILi16EEENSS_INS5_IJNSA_ILi8EEESG_EEENS5_IJSG_SC_EEEEEEEvNS4_8identityES10_S1A_vS1B_EENS_8epilogue10collective18CollectiveEpilogueINS1D_23Sm100TmaWarpSpecializedILi3ELi2ELi32ELb1ELb0EEEJNS5_IJNSA_ILi128EEESG_SG_EEENS5_IJNSS_IS1I_SC_EENSS_INSA_ILi32EEESC_EEEEESI_SJ_SI_SJ_NS1D_6fusion15FusionCallbacksIS1H_NS1O_13LinCombEltActINS1D_6thread4SiLuESI_fSI_fLNS_15FloatRoundStyleE2EEES1J_S1N_JEEENS4_5SM1004TMEM4LOAD26SM100_TMEM_LOAD_32dp32b32xENS4_13SM90_TMA_LOADENS11_INS12_ILi2ELi4ELi3EEES15_NSS_INS5_IJS16_S1L_EEENS5_IJS1L_SC_EEEEEEENS4_39AutoVectorizingCopyWithAssumedAlignmentILi128EEENS4_14SM90_TMA_STOREES25_S27_S27_EEEvvEEEEvNT_6ParamsE,"ax",@progbits
	.align	128
.text._ZN7cutlass13device_kernelINS_4gemm6kernel13GemmUniversalIN4cute5tupleIJiiiiEEENS1_10collective13CollectiveMmaINS1_35MainloopSm100TmaUmmaWarpSpecializedILi10ELi2ELi4ENS5_IJNS4_1CILi2EEENSA_ILi1EEESC_EEEEENS5_IJNSA_ILi256EEENSA_ILi64EEESG_EEENS_10bfloat16_tENS5_IJlSC_lEEESI_SJ_NS4_8TiledMMAINS4_8MMA_AtomIJNS4_26SM100_MMA_F16BF16_2x1SM_SSISI_SI_fLi256ELi64ELNS4_4UMMA5MajorE0ELSO_0ELNSN_7ScaleInE0ELSP_0EEEEEENS4_6LayoutINS5_IJSC_SC_SC_EEENS5_IJNSA_ILi0EEESU_SU_EEEEENS5_IJNS4_10UnderscoreESX_SX_EEEEENS4_18SM100_TMA_2SM_LOADENS4_14ComposedLayoutINS4_7SwizzleILi3ELi4ELi3EEENS4_18smem_ptr_flag_bitsILi16EEENSS_INS5_IJNSA_ILi8EEESG_EEENS5_IJSG_SC_EEEEEEEvNS4_8identityES10_S1A_vS1B_EENS_8epilogue10collective18CollectiveEpilogueINS1D_23Sm100TmaWarpSpecializedILi3ELi2ELi32ELb1ELb0EEEJNS5_IJNSA_ILi128EEESG_SG_EEENS5_IJNSS_IS1I_SC_EENSS_INSA_ILi32EEESC_EEEEESI_SJ_SI_SJ_NS1D_6fusion15FusionCallbacksIS1H_NS1O_13LinCombEltActINS1D_6thread4SiLuESI_fSI_fLNS_15FloatRoundStyleE2EEES1J_S1N_JEEENS4_5SM1004TMEM4LOAD26SM100_TMEM_LOAD_32dp32b32xENS4_13SM90_TMA_LOADENS11_INS12_ILi2ELi4ELi3EEES15_NSS_INS5_IJS16_S1L_EEENS5_IJS1L_SC_EEEEEEENS4_39AutoVectorizingCopyWithAssumedAlignmentILi128EEENS4_14SM90_TMA_STOREES25_S27_S27_EEEvvEEEEvNT_6ParamsE:
        .type           _ZN7cutlass13device_kernelINS_4gemm6kernel13GemmUniversalIN4cute5tupleIJiiiiEEENS1_10collective13CollectiveMmaINS1_35MainloopSm100TmaUmmaWarpSpecializedILi10ELi2ELi4ENS5_IJNS4_1CILi2EEENSA_ILi1EEESC_EEEEENS5_IJNSA_ILi256EEENSA_ILi64EEESG_EEENS_10bfloat16_tENS5_IJlSC_lEEESI_SJ_NS4_8TiledMMAINS4_8MMA_AtomIJNS4_26SM100_MMA_F16BF16_2x1SM_SSISI_SI_fLi256ELi64ELNS4_4UMMA5MajorE0ELSO_0ELNSN_7ScaleInE0ELSP_0EEEEEENS4_6LayoutINS5_IJSC_SC_SC_EEENS5_IJNSA_ILi0EEESU_SU_EEEEENS5_IJNS4_10UnderscoreESX_SX_EEEEENS4_18SM100_TMA_2SM_LOADENS4_14ComposedLayoutINS4_7SwizzleILi3ELi4ELi3EEENS4_18smem_ptr_flag_bitsILi16EEENSS_INS5_IJNSA_ILi8EEESG_EEENS5_IJSG_SC_EEEEEEEvNS4_8identityES10_S1A_vS1B_EENS_8epilogue10collective18CollectiveEpilogueINS1D_23Sm100TmaWarpSpecializedILi3ELi2ELi32ELb1ELb0EEEJNS5_IJNSA_ILi128EEESG_SG_EEENS5_IJNSS_IS1I_SC_EENSS_INSA_ILi32EEESC_EEEEESI_SJ_SI_SJ_NS1D_6fusion15FusionCallbacksIS1H_NS1O_13LinCombEltActINS1D_6thread4SiLuESI_fSI_fLNS_15FloatRoundStyleE2EEES1J_S1N_JEEENS4_5SM1004TMEM4LOAD26SM100_TMEM_LOAD_32dp32b32xENS4_13SM90_TMA_LOADENS11_INS12_ILi2ELi4ELi3EEES15_NSS_INS5_IJS16_S1L_EEENS5_IJS1L_SC_EEEEEEENS4_39AutoVectorizingCopyWithAssumedAlignmentILi128EEENS4_14SM90_TMA_STOREES25_S27_S27_EEEvvEEEEvNT_6ParamsE,@function
        .size           _ZN7cutlass13device_kernelINS_4gemm6kernel13GemmUniversalIN4cute5tupleIJiiiiEEENS1_10collective13CollectiveMmaINS1_35MainloopSm100TmaUmmaWarpSpecializedILi10ELi2ELi4ENS5_IJNS4_1CILi2EEENSA_ILi1EEESC_EEEEENS5_IJNSA_ILi256EEENSA_ILi64EEESG_EEENS_10bfloat16_tENS5_IJlSC_lEEESI_SJ_NS4_8TiledMMAINS4_8MMA_AtomIJNS4_26SM100_MMA_F16BF16_2x1SM_SSISI_SI_fLi256ELi64ELNS4_4UMMA5MajorE0ELSO_0ELNSN_7ScaleInE0ELSP_0EEEEEENS4_6LayoutINS5_IJSC_SC_SC_EEENS5_IJNSA_ILi0EEESU_SU_EEEEENS5_IJNS4_10UnderscoreESX_SX_EEEEENS4_18SM100_TMA_2SM_LOADENS4_14ComposedLayoutINS4_7SwizzleILi3ELi4ELi3EEENS4_18smem_ptr_flag_bitsILi16EEENSS_INS5_IJNSA_ILi8EEESG_EEENS5_IJSG_SC_EEEEEEEvNS4_8identityES10_S1A_vS1B_EENS_8epilogue10collective18CollectiveEpilogueINS1D_23Sm100TmaWarpSpecializedILi3ELi2ELi32ELb1ELb0EEEJNS5_IJNSA_ILi128EEESG_SG_EEENS5_IJNSS_IS1I_SC_EENSS_INSA_ILi32EEESC_EEEEESI_SJ_SI_SJ_NS1D_6fusion15FusionCallbacksIS1H_NS1O_13LinCombEltActINS1D_6thread4SiLuESI_fSI_fLNS_15FloatRoundStyleE2EEES1J_S1N_JEEENS4_5SM1004TMEM4LOAD26SM100_TMEM_LOAD_32dp32b32xENS4_13SM90_TMA_LOADENS11_INS12_ILi2ELi4ELi3EEES15_NSS_INS5_IJS16_S1L_EEENS5_IJS1L_SC_EEEEEEENS4_39AutoVectorizingCopyWithAssumedAlignmentILi128EEENS4_14SM90_TMA_STOREES25_S27_S27_EEEvvEEEEvNT_6ParamsE,(.L_x_291 - _ZN7cutlass13device_kernelINS_4gemm6kernel13GemmUniversalIN4cute5tupleIJiiiiEEENS1_10collective13CollectiveMmaINS1_35MainloopSm100TmaUmmaWarpSpecializedILi10ELi2ELi4ENS5_IJNS4_1CILi2EEENSA_ILi1EEESC_EEEEENS5_IJNSA_ILi256EEENSA_ILi64EEESG_EEENS_10bfloat16_tENS5_IJlSC_lEEESI_SJ_NS4_8TiledMMAINS4_8MMA_AtomIJNS4_26SM100_MMA_F16BF16_2x1SM_SSISI_SI_fLi256ELi64ELNS4_4UMMA5MajorE0ELSO_0ELNSN_7ScaleInE0ELSP_0EEEEEENS4_6LayoutINS5_IJSC_SC_SC_EEENS5_IJNSA_ILi0EEESU_SU_EEEEENS5_IJNS4_10UnderscoreESX_SX_EEEEENS4_18SM100_TMA_2SM_LOADENS4_14ComposedLayoutINS4_7SwizzleILi3ELi4ELi3EEENS4_18smem_ptr_flag_bitsILi16EEENSS_INS5_IJNSA_ILi8EEESG_EEENS5_IJSG_SC_EEEEEEEvNS4_8identityES10_S1A_vS1B_EENS_8epilogue10collective18CollectiveEpilogueINS1D_23Sm100TmaWarpSpecializedILi3ELi2ELi32ELb1ELb0EEEJNS5_IJNSA_ILi128EEESG_SG_EEENS5_IJNSS_IS1I_SC_EENSS_INSA_ILi32EEESC_EEEEESI_SJ_SI_SJ_NS1D_6fusion15FusionCallbacksIS1H_NS1O_13LinCombEltActINS1D_6thread4SiLuESI_fSI_fLNS_15FloatRoundStyleE2EEES1J_S1N_JEEENS4_5SM1004TMEM4LOAD26SM100_TMEM_LOAD_32dp32b32xENS4_13SM90_TMA_LOADENS11_INS12_ILi2ELi4ELi3EEES15_NSS_INS5_IJS16_S1L_EEENS5_IJS1L_SC_EEEEEEENS4_39AutoVectorizingCopyWithAssumedAlignmentILi128EEENS4_14SM90_TMA_STOREES25_S27_S27_EEEvvEEEEvNT_6ParamsE)
        .other          _ZN7cutlass13device_kernelINS_4gemm6kernel13GemmUniversalIN4cute5tupleIJiiiiEEENS1_10collective13CollectiveMmaINS1_35MainloopSm100TmaUmmaWarpSpecializedILi10ELi2ELi4ENS5_IJNS4_1CILi2EEENSA_ILi1EEESC_EEEEENS5_IJNSA_ILi256EEENSA_ILi64EEESG_EEENS_10bfloat16_tENS5_IJlSC_lEEESI_SJ_NS4_8TiledMMAINS4_8MMA_AtomIJNS4_26SM100_MMA_F16BF16_2x1SM_SSISI_SI_fLi256ELi64ELNS4_4UMMA5MajorE0ELSO_0ELNSN_7ScaleInE0ELSP_0EEEEEENS4_6LayoutINS5_IJSC_SC_SC_EEENS5_IJNSA_ILi0EEESU_SU_EEEEENS5_IJNS4_10UnderscoreESX_SX_EEEEENS4_18SM100_TMA_2SM_LOADENS4_14ComposedLayoutINS4_7SwizzleILi3ELi4ELi3EEENS4_18smem_ptr_flag_bitsILi16EEENSS_INS5_IJNSA_ILi8EEESG_EEENS5_IJSG_SC_EEEEEEEvNS4_8identityES10_S1A_vS1B_EENS_8epilogue10collective18CollectiveEpilogueINS1D_23Sm100TmaWarpSpecializedILi3ELi2ELi32ELb1ELb0EEEJNS5_IJNSA_ILi128EEESG_SG_EEENS5_IJNSS_IS1I_SC_EENSS_INSA_ILi32EEESC_EEEEESI_SJ_SI_SJ_NS1D_6fusion15FusionCallbacksIS1H_NS1O_13LinCombEltActINS1D_6thread4SiLuESI_fSI_fLNS_15FloatRoundStyleE2EEES1J_S1N_JEEENS4_5SM1004TMEM4LOAD26SM100_TMEM_LOAD_32dp32b32xENS4_13SM90_TMA_LOADENS11_INS12_ILi2ELi4ELi3EEES15_NSS_INS5_IJS16_S1L_EEENS5_IJS1L_SC_EEEEEEENS4_39AutoVectorizingCopyWithAssumedAlignmentILi128EEENS4_14SM90_TMA_STOREES25_S27_S27_EEEvvEEEEvNT_6ParamsE,@"STO_CUDA_ENTRY STV_DEFAULT"
_ZN7cutlass13device_kernelINS_4gemm6kernel13GemmUniversalIN4cute5tupleIJiiiiEEENS1_10collective13CollectiveMmaINS1_35MainloopSm100TmaUmmaWarpSpecializedILi10ELi2ELi4ENS5_IJNS4_1CILi2EEENSA_ILi1EEESC_EEEEENS5_IJNSA_ILi256EEENSA_ILi64EEESG_EEENS_10bfloat16_tENS5_IJlSC_lEEESI_SJ_NS4_8TiledMMAINS4_8MMA_AtomIJNS4_26SM100_MMA_F16BF16_2x1SM_SSISI_SI_fLi256ELi64ELNS4_4UMMA5MajorE0ELSO_0ELNSN_7ScaleInE0ELSP_0EEEEEENS4_6LayoutINS5_IJSC_SC_SC_EEENS5_IJNSA_ILi0EEESU_SU_EEEEENS5_IJNS4_10UnderscoreESX_SX_EEEEENS4_18SM100_TMA_2SM_LOADENS4_14ComposedLayoutINS4_7SwizzleILi3ELi4ELi3EEENS4_18smem_ptr_flag_bitsILi16EEENSS_INS5_IJNSA_ILi8EEESG_EEENS5_IJSG_SC_EEEEEEEvNS4_8identityES10_S1A_vS1B_EENS_8epilogue10collective18CollectiveEpilogueINS1D_23Sm100TmaWarpSpecializedILi3ELi2ELi32ELb1ELb0EEEJNS5_IJNSA_ILi128EEESG_SG_EEENS5_IJNSS_IS1I_SC_EENSS_INSA_ILi32EEESC_EEEEESI_SJ_SI_SJ_NS1D_6fusion15FusionCallbacksIS1H_NS1O_13LinCombEltActINS1D_6thread4SiLuESI_fSI_fLNS_15FloatRoundStyleE2EEES1J_S1N_JEEENS4_5SM1004TMEM4LOAD26SM100_TMEM_LOAD_32dp32b32xENS4_13SM90_TMA_LOADENS11_INS12_ILi2ELi4ELi3EEES15_NSS_INS5_IJS16_S1L_EEENS5_IJS1L_SC_EEEEEEENS4_39AutoVectorizingCopyWithAssumedAlignmentILi128EEENS4_14SM90_TMA_STOREES25_S27_S27_EEEvvEEEEvNT_6ParamsE:
[----:B------:R-:W1:Y:S01]  /*0000*/  LDC R1, c[0x0][0x37c] ;  /* 0x0000df00ff017b82 */ /* 0x000e620000000800 */
[----:B------:R-:W2:Y:S01]  /*0010*/  S2R R153, SR_TID.X ;  /* 0x0000000000997919 */ /* 0x000ea20000002100 */
[----:B------:R-:W3:Y:S06]  /*0020*/  LDCU.64 UR10, c[0x0][0x890] ;  /* 0x00011200ff0a77ac */ /* 0x000eec0008000a00 */
[----:B------:R-:W4:Y:S01]  /*0030*/  S2UR UR4, SR_CgaCtaId ;  /* 0x00000000000479c3 */ /* 0x000f220000008800 */
[----:B------:R-:W-:Y:S02]  /*0040*/  PRMT R132, RZ, 0x7610, R132 ;  /* 0x00007610ff847816 */ /* 0x000fe40000000084 */
[----:B------:R-:W-:Y:S01]  /*0050*/  ELECT P0, URZ, PT ;  /* 0x0000000000ff782f */ /* 0x000fe20003800000 */
[----:B------:R-:W1:Y:S01]  /*0060*/  LDCU.64 UR38, c[0x0][0x358] ;  /* 0x00006b00ff2677ac */ /* 0x000e620008000a00 */
[----:B---3--:R-:W-:-:S04]  /*0070*/  UISETP.NE.U32.AND UP2, UPT, UR10, URZ, UPT ;  /* 0x000000ff0a00728c */ /* 0x008fc8000bf45070 */
[----:B------:R-:W-:Y:S02]  /*0080*/  UISETP.NE.AND.EX UP2, UPT, UR11, URZ, UPT, UP2 ;  /* 0x000000ff0b00728c */ /* 0x000fe4000bf45320 */
[----:B----4-:R-:W-:Y:S02]  /*0090*/  ULOP3.LUT UR6, UR4, 0x1, URZ, 0xc0, !UPT ;  /* 0x0000000104067892 */ /* 0x010fe4000f8ec0ff */
[----:B------:R-:W-:Y:S01]  /*00a0*/  ULOP3.LUT UR5, UR4, 0x1, URZ, 0x3c, !UPT ;  /* 0x0000000104057892 */ /* 0x000fe2000f8e3cff */
[----:B--2---:R-:W-:-:S05]  /*00b0*/  SHF.R.U32.HI R156, RZ, 0x5, R153 ;  /* 0x00000005ff9c7819 */ /* 0x004fca0000011699 */
[----:B------:R-:W2:Y:S02]  /*00c0*/  SHFL.IDX PT, R0, R156, RZ, 0x1f ;  /* 0x00001fff9c007589 */ /* 0x000ea400000e0000 */
[----:B--2---:R-:W-:Y:S01]  /*00d0*/  R2UR UR7, R0 ;  /* 0x00000000000772ca */ /* 0x004fe200000e0000 */
[----:B-1----:R-:W-:Y:S05]  /*00e0*/  BRA.U UP2, `(.L_x_0) ;  /* 0x00000001022c7547 */ /* 0x002fea000b800000 */
[----:B------:R-:W1:Y:S02]  /*00f0*/  LDCU.64 UR8, c[0x0][0x888] ;  /* 0x00011100ff0877ac */ /* 0x000e640008000a00 */
[----:B-1----:R-:W-:-:S04]  /*0100*/  UISETP.NE.U32.AND UP0, UPT, UR8, URZ, UPT ;  /* 0x000000ff0800728c */ /* 0x002fc8000bf05070 */
[----:B------:R-:W-:-:S09]  /*0110*/  UISETP.NE.AND.EX UP0, UPT, UR9, URZ, UPT, UP0 ;  /* 0x000000ff0900728c */ /* 0x000fd2000bf05300 */
[----:B------:R-:W-:Y:S05]  /*0120*/  BRA.U !UP0, `(.L_x_1) ;  /* 0x0000000108107547 */ /* 0x000fea000b800000 */
[----:B------:R-:W1:Y:S02]  /*0130*/  LDC.64 R90, c[0x0][0x888] ;  /* 0x00022200ff5a7b82 */ /* 0x000e640000000a00 */
[----:B-1----:R1:W5:Y:S01]  /*0140*/  LDG.E R90, desc[UR38][R90.64] ;  /* 0x000000265a5a7981 */ /* 0x002362000c1e1900 */
[----:B------:R-:W-:Y:S01]  /*0150*/  HFMA2 R132, -RZ, RZ, 0, 5.9604644775390625e-08 ;  /* 0x00000001ff847431 */ /* 0x000fe200000001ff */
[----:B------:R-:W-:Y:S05]  /*0160*/  BRA `(.L_x_0) ;  /* 0x00000000000c7947 */ /* 0x000fea0003800000 */
.L_x_1:
[----:B------:R-:W1:Y:S01]  /*0170*/  LDCU UR8, c[0x0][0x880] ;  /* 0x00011000ff0877ac */ /* 0x000e620008000800 */
[----:B------:R-:W-:Y:S01]  /*0180*/  HFMA2 R132, -RZ, RZ, 0, 5.9604644775390625e-08 ;  /* 0x00000001ff847431 */ /* 0x000fe200000001ff */
[----:B-1----:R-:W-:-:S07]  /*0190*/  MOV R90, UR8 ;  /* 0x00000008005a7c02 */ /* 0x002fce0008000f00 */
.L_x_0:
[----:B------:R-:W2:Y:S02]  /*01a0*/  LDCU.64 UR8, c[0x0][0x8b0] ;  /* 0x00011600ff0877ac */ /* 0x000ea40008000a00 */
[----:B--2---:R-:W-:-:S04]  /*01b0*/  UISETP.NE.U32.AND UP0, UPT, UR8, URZ, UPT ;  /* 0x000000ff0800728c */ /* 0x004fc8000bf05070 */
[----:B------:R-:W-:-:S09]  /*01c0*/  UISETP.NE.AND.EX UP0, UPT, UR9, URZ, UPT, UP0 ;  /* 0x000000ff0900728c */ /* 0x000fd2000bf05300 */
[----:B------:R-:W-:Y:S05]  /*01d0*/  BRA.U UP0, `(.L_x_2) ;  /* 0x0000000100247547 */ /* 0x000fea000b800000 */
[----:B------:R-:W2:Y:S02]  /*01e0*/  LDCU.64 UR8, c[0x0][0x8a8] ;  /* 0x00011500ff0877ac */ /* 0x000ea40008000a00 */
[----:B--2---:R-:W-:-:S04]  /*01f0*/  UISETP.NE.U32.AND UP0, UPT, UR8, URZ, UPT ;  /* 0x000000ff0800728c */ /* 0x004fc8000bf05070 */
[----:B------:R-:W-:-:S09]  /*0200*/  UISETP.NE.AND.EX UP0, UPT, UR9, URZ, UPT, UP0 ;  /* 0x000000ff0900728c */ /* 0x000fd2000bf05300 */
[----:B------:R-:W-:Y:S05]  /*0210*/  BRA.U !UP0, `(.L_x_3) ;  /* 0x00000001080c7547 */ /* 0x000fea000b800000 */
[----:B------:R-:W2:Y:S02]  /*0220*/  LDC.64 R70, c[0x0][0x8a8] ;  /* 0x00022a00ff467b82 */ /* 0x000ea40000000a00 */
[----:B--2---:R2:W5:Y:S01]  /*0230*/  LDG.E R70, desc[UR38][R70.64] ;  /* 0x0000002646467981 */ /* 0x004562000c1e1900 */
[----:B------:R-:W-:Y:S05]  /*0240*/  BRA `(.L_x_2) ;  /* 0x0000000000087947 */ /* 0x000fea0003800000 */
.L_x_3:
[----:B------:R-:W2:Y:S02]  /*0250*/  LDCU UR8, c[0x0][0x8a0] ;  /* 0x00011400ff0877ac */ /* 0x000ea40008000800 */
[----:B--2---:R-:W-:Y:S02]  /*0260*/  MOV R70, UR8 ;  /* 0x0000000800467c02 */ /* 0x004fe40008000f00 */
.L_x_2:
[----:B------:R-:W-:Y:S01]  /*0270*/  IMAD.U32 R0, RZ, RZ, UR7 ;  /* 0x00000007ff007e24 */ /* 0x000fe2000f8e00ff */
[----:B------:R-:W-:Y:S04]  /*0280*/  BSSY.RECONVERGENT B0, `(.L_x_4) ;  /* 0x000000c000007945 */ /* 0x000fe80003800200 */
[C---:B------:R-:W-:Y:S02]  /*0290*/  ISETP.NE.OR P2, PT, R0.reuse, 0x1, !P0 ;  /* 0x000000010000780c */ /* 0x040fe40004745670 */
[----:B------:R-:W-:-:S11]  /*02a0*/  ISETP.NE.OR P1, PT, R0, 0x3, !P0 ;  /* 0x000000030000780c */ /* 0x000fd60004725670 */
[----:B------:R-:W-:Y:S05]  /*02b0*/  @P2 BRA `(.L_x_5) ;  /* 0x0000000000202947 */ /* 0x000fea0003800000 */
[----:B------:R-:W3:Y:S02]  /*02c0*/  LDCU.64 UR8, c[0x0][0x348] ;  /* 0x00006900ff0877ac */ /* 0x000ee40008000a00 */
[----:B---3--:R-:W-:Y:S02]  /*02d0*/  UIADD3 UR12, UP1, UPT, UR8, 0x80, URZ ;  /* 0x00000080080c7890 */ /* 0x008fe4000ff3e0ff */
[----:B------:R-:W-:Y:S02]  /*02e0*/  UIADD3 UR8, UP0, UPT, UR8, 0x180, URZ ;  /* 0x0000018008087890 */ /* 0x000fe4000ff1e0ff */
[----:B------:R-:W-:Y:S02]  /*02f0*/  UIADD3.X UR13, UPT, UPT, URZ, UR9, URZ, UP1, !UPT ;  /* 0x00000009ff0d7290 */ /* 0x000fe40008ffe4ff */
[----:B------:R-:W-:-:S07]  /*0300*/  UIADD3.X UR9, UPT, UPT, URZ, UR9, URZ, UP0, !UPT ;  /* 0x00000009ff097290 */ /* 0x000fce00087fe4ff */
[----:B------:R3:W-:Y:S02]  /*0310*/  UTMACCTL.PF [UR12] ;  /* 0x000000000c0079b9 */ /* 0x0007e40008040000 */
[----:B------:R3:W-:Y:S02]  /*0320*/  UTMACCTL.PF [UR8] ;  /* 0x00000000080079b9 */ /* 0x0007e40008040000 */
[----:B---3--:R-:W-:Y:S01]  /*0330*/  NOP ;  /* 0x0000000000007918 */ /* 0x008fe20000000000 */
.L_x_5:
[----:B------:R-:W-:Y:S05]  /*0340*/  BSYNC.RECONVERGENT B0 ;  /* 0x0000000000007941 */ /* 0x000fea0003800200 */
.L_x_4:
[----:B------:R-:W-:Y:S04]  /*0350*/  BSSY.RECONVERGENT B0, `(.L_x_6) ;  /* 0x000000a000007945 */ /* 0x000fe80003800200 */
        /* <DEDUP_REMOVED lines=9> */
.L_x_7:
[----:B------:R-:W-:Y:S05]  /*03f0*/  BSYNC.RECONVERGENT B0 ;  /* 0x0000000000007941 */ /* 0x000fea0003800200 */
.L_x_6:
[----:B------:R-:W3:Y:S01]  /*0400*/  LDCU.64 UR8, c[0x0][0x888] ;  /* 0x00011100ff0877ac */ /* 0x000ee20008000a00 */
[----:B------:R-:W-:Y:S02]  /*0410*/  UISETP.EQ.U32.AND UP1, UPT, UR10, URZ, UPT ;  /* 0x000000ff0a00728c */ /* 0x000fe4000bf22070 */
[----:B------:R-:W-:Y:S02]  /*0420*/  UPLOP3.LUT UP5, UPT, UPT, UPT, UPT, 0x40, 0x4 ;  /* 0x000000000004789c */ /* 0x000fe40003fae870 */
[----:B---3--:R-:W-:-:S04]  /*0430*/  UISETP.NE.U32.AND UP0, UPT, UR8, URZ, UPT ;  /* 0x000000ff0800728c */ /* 0x008fc8000bf05070 */
[----:B------:R-:W-:-:S04]  /*0440*/  UISETP.NE.AND.EX UP0, UPT, UR9, URZ, UPT, UP0 ;  /* 0x000000ff0900728c */ /* 0x000fc8000bf05300 */
[----:B------:R-:W-:-:S04]  /*0450*/  UISETP.EQ.OR.EX UP3, UPT, UR11, URZ, !UP0, UP1 ;  /* 0x000000ff0b00728c */ /* 0x000fc8000c762710 */
[----:B------:R-:W-:-:S05]  /*0460*/  UP2UR UR43, UPR, URZ, 0x8 ;  /* 0x00000008ff2b7883 */ /* 0x000fca0008000000 */
[----:B------:R-:W-:Y:S07]  /*0470*/  BRA.U !UP3, `(.L_x_8) ;  /* 0x000000010b147547 */ /* 0x000fee000b800000 */
[----:B------:R-:W-:Y:S01]  /*0480*/  PLOP3.LUT P2, PT, PT, PT, UP2, 0x80, 0x8 ;  /* 0x000000000008781c */ /* 0x000fe20003f4f028 */
[----:B------:R-:W-:-:S12]  /*0490*/  UPLOP3.LUT UP5, UPT, UPT, UPT, UP0, 0x40, 0x4 ;  /* 0x000000000004789c */ /* 0x000fd80003fae800 */
[----:B-----5:R-:W-:-:S13]  /*04a0*/  @!P2 FSETP.EQ.AND P1, PT, R90, RZ, PT ;  /* 0x000000ff5a00a20b */ /* 0x020fda0003f22000 */
[----:B------:R-:W-:Y:S01]  /*04b0*/  @!P2 VOTEU.ANY UP1, P1 ;  /* 0x0000000000ffa886 */ /* 0x000fe20000820100 */
[----:B------:R-:W-:-:S11]  /*04c0*/  @!UP2 UPLOP3.LUT UP5, UPT, UPT, UPT, UP1, 0x80, 0x8 ;  /* 0x000000000008a89c */ /* 0x000fd60003faf010 */
.L_x_8:
[----:B------:R-:W3:Y:S01]  /*04d0*/  SHFL.IDX PT, R0, R156, RZ, 0x1f ;  /* 0x00001fff9c007589 */ /* 0x000ee200000e0000 */
[----:B------:R-:W-:-:S04]  /*04e0*/  UISETP.NE.AND UP1, UPT, UR7, 0x2, UPT ;  /* 0x000000020700788c */ /* 0x000fc8000bf25270 */
[----:B------:R-:W-:Y:S02]  /*04f0*/  UISETP.EQ.AND UP2, UPT, UR6, URZ, !UP1 ;  /* 0x000000ff0600728c */ /* 0x000fe4000cf42270 */
[----:B------:R-:W-:-:S04]  /*0500*/  USEL UR13, URZ, 0x1, UP1 ;  /* 0x00000001ff0d7887 */ /* 0x000fc80008800000 */
[----:B------:R-:W-:Y:S02]  /*0510*/  PLOP3.LUT P5, PT, P0, PT, UP2, 0x80, 0x8 ;  /* 0x000000000008781c */ /* 0x000fe400007af028 */
[----:B---3--:R-:W-:-:S13]  /*0520*/  ISETP.NE.AND P1, PT, R0, RZ, PT ;  /* 0x000000ff0000720c */ /* 0x008fda0003f25270 */
[----:B------:R-:W-:Y:S05]  /*0530*/  @P1 BRA `(.L_x_9) ;  /* 0x0000000000801947 */ /* 0x000fea0003800000 */
[----:B------:R-:W-:Y:S01]  /*0540*/  ELECT P1, URZ, PT ;  /* 0x0000000000ff782f */ /* 0x000fe20003820000 */
[----:B------:R-:W-:-:S12]  /*0550*/  BSSY.RECONVERGENT B0, `(.L_x_9) ;  /* 0x000001e000007945 */ /* 0x000fd80003800200 */
[----:B------:R-:W-:Y:S05]  /*0560*/  @!P1 BRA `(.L_x_10) ;  /* 0x0000000000709947 */ /* 0x000fea0003800000 */
[----:B------:R-:W-:Y:S01]  /*0570*/  UMOV UR9, 0x400 ;  /* 0x0000040000097882 */ /* 0x000fe20000000000 */
[----:B------:R-:W-:Y:S01]  /*0580*/  UMOV UR8, 0x1 ;  /* 0x0000000100087882 */ /* 0x000fe20000000000 */
[----:B------:R-:W-:Y:S02]  /*0590*/  ULEA UR9, UR4, UR9, 0x18 ;  /* 0x0000000904097291 */ /* 0x000fe4000f8ec0ff */
[----:B------:R-:W-:-:S04]  /*05a0*/  UIADD3 UR10, UPT, UPT, -UR8, 0x100000, URZ ;  /* 0x00100000080a7890 */ /* 0x000fc8000fffe1ff */
[----:B------:R-:W-:Y:S02]  /*05b0*/  USHF.L.U32 UR11, UR10, 0xb, URZ ;  /* 0x0000000b0a0b7899 */ /* 0x000fe400080006ff */
[----:B------:R-:W-:Y:S01]  /*05c0*/  USHF.L.U32 UR10, UR10, 0x1, URZ ;  /* 0x000000010a0a7899 */ /* 0x000fe200080006ff */
[----:B------:R-:W3:Y:S11]  /*05d0*/  FENCE.VIEW.ASYNC.S ;  /* 0x00000000000073c6 */ /* 0x000ef60000000000 */
[----:B---3--:R3:W4:Y:S01]  /*05e0*/  SYNCS.EXCH.64 URZ, [UR9], UR10 ;  /* 0x0000000a09ff75b2 */ /* 0x0087220008000100 */
[----:B------:R3:W1:Y:S01]  /*05f0*/  SYNCS.EXCH.64 URZ, [UR9+0x50], UR10 ;  /* 0x0000500a09ff75b2 */ /* 0x0006620008000100 */
        /* <DEDUP_REMOVED lines=17> */
[----:B------:R3:W1:Y:S02]  /*0710*/  SYNCS.EXCH.64 URZ, [UR9+0x98], UR10 ;  /* 0x0000980a09ff75b2 */ /* 0x0006640008000100 */
[----:B---3--:R-:W-:Y:S01]  /*0720*/  NOP ;  /* 0x0000000000007918 */ /* 0x008fe20000000000 */
.L_x_10:
[----:B------:R-:W-:Y:S05]  /*0730*/  BSYNC.RECONVERGENT B0 ;  /* 0x0000000000007941 */ /* 0x000fea0003800200 */
.L_x_9:
[----:B------:R-:W3:Y:S01]  /*0740*/  SHFL.IDX PT, R0, R156, RZ, 0x1f ;  /* 0x00001fff9c007589 */ /* 0x000ee200000e0000 */
[----:B------:R-:W-:Y:S01]  /*0750*/  NOP ;  /* 0x0000000000007918 */ /* 0x000fe20000000000 */
[----:B---3--:R-:W-:-:S13]  /*0760*/  ISETP.NE.AND P1, PT, R0, 0x1, PT ;  /* 0x000000010000780c */ /* 0x008fda0003f25270 */
[----:B------:R-:W-:Y:S05]  /*0770*/  @P1 BRA `(.L_x_11) ;  /* 0x00000000004c1947 */ /* 0x000fea0003800000 */
[----:B------:R-:W-:Y:S01]  /*0780*/  UMOV UR10, 0x400 ;  /* 0x00000400000a7882 */ /* 0x000fe20000000000 */
[----:B------:R-:W-:Y:S01]  /*0790*/  UMOV UR9, 0x20 ;  /* 0x0000002000097882 */ /* 0x000fe20000000000 */
[----:B------:R-:W-:Y:S01]  /*07a0*/  UMOV UR8, 0x80 ;  /* 0x0000008000087882 */ /* 0x000fe20000000000 */
[----:B------:R-:W-:Y:S02]  /*07b0*/  ULEA UR10, UR4, UR10, 0x18 ;  /* 0x0000000a040a7291 */ /* 0x000fe4000f8ec0ff */
[----:B------:R-:W-:-:S04]  /*07c0*/  UIADD3 UR14, UPT, UPT, -UR9, 0x100000, URZ ;  /* 0x00100000090e7890 */ /* 0x000fc8000fffe1ff */
[----:B------:R-:W-:Y:S02]  /*07d0*/  USHF.L.U32 UR15, UR14, 0xb, URZ ;  /* 0x0000000b0e0f7899 */ /* 0x000fe400080006ff */
[----:B------:R-:W-:Y:S02]  /*07e0*/  USHF.L.U32 UR14, UR14, 0x1, URZ ;  /* 0x000000010e0e7899 */ /* 0x000fe400080006ff */
[----:B------:R-:W-:-:S04]  /*07f0*/  UIADD3 UR8, UPT, UPT, -UR8, 0x100000, URZ ;  /* 0x0010000008087890 */ /* 0x000fc8000fffe1ff */
[----:B------:R-:W-:Y:S02]  /*0800*/  USHF.L.U32 UR9, UR8, 0xb, URZ ;  /* 0x0000000b08097899 */ /* 0x000fe400080006ff */
[----:B------:R-:W-:Y:S01]  /*0810*/  USHF.L.U32 UR8, UR8, 0x1, URZ ;  /* 0x0000000108087899 */ /* 0x000fe200080006ff */
[----:B------:R-:W-:Y:S01]  /*0820*/  ELECT P1, URZ, PT ;  /* 0x0000000000ff782f */ /* 0x000fe20003820000 */
[----:B------:R-:W3:Y:S02]  /*0830*/  FENCE.VIEW.ASYNC.S ;  /* 0x00000000000073c6 */ /* 0x000ee40000000000 */
[----:B---3--:R3:W1:Y:S08]  /*0840*/  SYNCS.EXCH.64 URZ, [UR10+0xa0], UR14 ;  /* 0x0000a00e0aff75b2 */ /* 0x0086700008000100 */
[----:B------:R3:W1:Y:S01]  /*0850*/  SYNCS.EXCH.64 URZ, [UR10+0xb8], UR8 ;  /* 0x0000b8080aff75b2 */ /* 0x0006620008000100 */
[----:B------:R3:W1:Y:S01]  /*0860*/  SYNCS.EXCH.64 URZ, [UR10+0xa8], UR14 ;  /* 0x0000a80e0aff75b2 */ /* 0x0006620008000100 */
[----:B------:R3:W1:Y:S01]  /*0870*/  SYNCS.EXCH.64 URZ, [UR10+0xc0], UR8 ;  /* 0x0000c0080aff75b2 */ /* 0x0006620008000100 */
[----:B------:R3:W1:Y:S01]  /*0880*/  SYNCS.EXCH.64 URZ, [UR10+0xb0], UR14 ;  /* 0x0000b00e0aff75b2 */ /* 0x0006620008000100 */
[----:B------:R3:W1:Y:S01]  /*0890*/  SYNCS.EXCH.64 URZ, [UR10+0xc8], UR8 ;  /* 0x0000c8080aff75b2 */ /* 0x0006620008000100 */
[----:B------:R-:W-:Y:S01]  /*08a0*/  NOP ;  /* 0x0000000000007918 */ /* 0x000fe20000000000 */
.L_x_11:
[----:B------:R-:W2:Y:S01]  /*08b0*/  SHFL.IDX PT, R0, R156, RZ, 0x1f ;  /* 0x00001fff9c007589 */ /* 0x000ea200000e0000 */
[----:B------:R-:W-:Y:S01]  /*08c0*/  NOP ;  /* 0x0000000000007918 */ /* 0x000fe20000000000 */
[----:B--2---:R-:W-:-:S13]  /*08d0*/  ISETP.NE.AND P1, PT, R0, 0x3, PT ;  /* 0x000000030000780c */ /* 0x004fda0003f25270 */
[----:B------:R-:W-:Y:S05]  /*08e0*/  @P1 BRA `(.L_x_12) ;  /* 0x00000000002c1947 */ /* 0x000fea0003800000 */
[----:B---3--:R-:W-:Y:S01]  /*08f0*/  UMOV UR9, 0x400 ;  /* 0x0000040000097882 */ /* 0x008fe20000000000 */
[----:B------:R-:W-:Y:S01]  /*0900*/  UMOV UR8, 0x20 ;  /* 0x0000002000087882 */ /* 0x000fe20000000000 */
[----:B------:R-:W-:Y:S02]  /*0910*/  ULEA UR9, UR4, UR9, 0x18 ;  /* 0x0000000904097291 */ /* 0x000fe4000f8ec0ff */
[----:B------:R-:W-:-:S04]  /*0920*/  UIADD3 UR10, UPT, UPT, -UR8, 0x100000, URZ ;  /* 0x00100000080a7890 */ /* 0x000fc8000fffe1ff */
[----:B------:R-:W-:Y:S02]  /*0930*/  USHF.L.U32 UR11, UR10, 0xb, URZ ;  /* 0x0000000b0a0b7899 */ /* 0x000fe400080006ff */
[----:B------:R-:W-:Y:S01]  /*0940*/  USHF.L.U32 UR10, UR10, 0x1, URZ ;  /* 0x000000010a0a7899 */ /* 0x000fe200080006ff */
[----:B------:R-:W-:Y:S01]  /*0950*/  ELECT P1, URZ, PT ;  /* 0x0000000000ff782f */ /* 0x000fe20003820000 */
[----:B------:R-:W2:Y:S10]  /*0960*/  FENCE.VIEW.ASYNC.S ;  /* 0x00000000000073c6 */ /* 0x000eb40000000000 */
[----:B--2---:R2:W3:Y:S01]  /*0970*/  SYNCS.EXCH.64 URZ, [UR9+0xd0], UR10 ;  /* 0x0000d00a09ff75b2 */ /* 0x0044e20008000100 */
[----:B------:R2:W1:Y:S01]  /*0980*/  SYNCS.EXCH.64 URZ, [UR9+0xd8], UR10 ;  /* 0x0000d80a09ff75b2 */ /* 0x0004620008000100 */
[----:B------:R-:W-:Y:S01]  /*0990*/  NOP ;  /* 0x0000000000007918 */ /* 0x000fe20000000000 */
.L_x_12:
[----:B------:R-:W4:Y:S01]  /*09a0*/  SHFL.IDX PT, R0, R156, RZ, 0x1f ;  /* 0x00001fff9c007589 */ /* 0x000f2200000e0000 */
[----:B------:R-:W-:Y:S01]  /*09b0*/  NOP ;  /* 0x0000000000007918 */ /* 0x000fe20000000000 */
[----:B----4-:R-:W-:-:S13]  /*09c0*/  ISETP.NE.AND P1, PT, R0, 0x4, PT ;  /* 0x000000040000780c */ /* 0x010fda0003f25270 */
[----:B------:R-:W-:Y:S05]  /*09d0*/  @P1 BRA `(.L_x_13) ;  /* 0x0000000000481947 */ /* 0x000fea0003800000 */
[----:B--23--:R-:W-:Y:S01]  /*09e0*/  UMOV UR10, 0x1a0 ;  /* 0x000001a0000a7882 */ /* 0x00cfe20000000000 */
[----:B------:R-:W-:Y:S01]  /*09f0*/  UMOV UR9, 0x400 ;  /* 0x0000040000097882 */ /* 0x000fe20000000000 */
[----:B------:R-:W-:Y:S01]  /*0a00*/  USEL UR10, UR10, 0x1e0, UP5 ;  /* 0x000001e00a0a7887 */ /* 0x000fe2000a800000 */
        /* <DEDUP_REMOVED lines=9> */
[----:B------:R-:W2:Y:S02]  /*0aa0*/  FENCE.VIEW.ASYNC.S ;  /* 0x00000000000073c6 */ /* 0x000ea40000000000 */
[----:B--2---:R4:W2:Y:S08]  /*0ab0*/  SYNCS.EXCH.64 URZ, [UR9+0xe0], UR14 ;  /* 0x0000e00e09ff75b2 */ /* 0x0048b00008000100 */
[----:B------:R4:W3:Y:S01]  /*0ac0*/  SYNCS.EXCH.64 URZ, [UR9+0xf0], UR10 ;  /* 0x0000f00a09ff75b2 */ /* 0x0008e20008000100 */
[----:B------:R4:W1:Y:S01]  /*0ad0*/  SYNCS.EXCH.64 URZ, [UR9+0xe8], UR14 ;  /* 0x0000e80e09ff75b2 */ /* 0x0008620008000100 */
[----:B------:R4:W1:Y:S02]  /*0ae0*/  SYNCS.EXCH.64 URZ, [UR9+0xf8], UR10 ;  /* 0x0000f80a09ff75b2 */ /* 0x0008640008000100 */
[----:B----4-:R-:W-:Y:S01]  /*0af0*/  NOP ;  /* 0x0000000000007918 */ /* 0x010fe20000000000 */
.L_x_13:
[----:B------:R-:W4:Y:S01]  /*0b00*/  SHFL.IDX PT, R0, R156, RZ, 0x1f ;  /* 0x00001fff9c007589 */ /* 0x000f2200000e0000 */
[----:B------:R-:W-:Y:S01]  /*0b10*/  NOP ;  /* 0x0000000000007918 */ /* 0x000fe20000000000 */
[----:B----4-:R-:W-:-:S13]  /*0b20*/  ISETP.NE.AND P1, PT, R0, 0x5, PT ;  /* 0x000000050000780c */ /* 0x010fda0003f25270 */
[----:B------:R-:W-:Y:S05]  /*0b30*/  @P1 BRA `(.L_x_14) ;  /* 0x0000000000541947 */ /* 0x000fea0003800000 */
[----:B--23--:R-:W-:Y:S01]  /*0b40*/  UMOV UR10, 0x400 ;  /* 0x00000400000a7882 */ /* 0x00cfe20000000000 */
        /* <DEDUP_REMOVED lines=14> */
[----:B------:R4:W1:Y:S01]  /*0c30*/  SYNCS.EXCH.64 URZ, [UR10+0x128], UR8 ;  /* 0x000128080aff75b2 */ /* 0x0008620008000100 */
[----:B------:R4:W1:Y:S01]  /*0c40*/  SYNCS.EXCH.64 URZ, [UR10+0x110], UR14 ;  /* 0x0001100e0aff75b2 */ /* 0x0008620008000100 */
[----:B------:R4:W1:Y:S01]  /*0c50*/  SYNCS.EXCH.64 URZ, [UR10+0x130], UR8 ;  /* 0x000130080aff75b2 */ /* 0x0008620008000100 */
[----:B------:R4:W1:Y:S01]  /*0c60*/  SYNCS.EXCH.64 URZ, [UR10+0x118], UR14 ;  /* 0x0001180e0aff75b2 */ /* 0x0008620008000100 */
[----:B------:R4:W1:Y:S02]  /*0c70*/  SYNCS.EXCH.64 URZ, [UR10+0x138], UR8 ;  /* 0x000138080aff75b2 */ /* 0x0008640008000100 */
[----:B----4-:R-:W-:Y:S01]  /*0c80*/  NOP ;  /* 0x0000000000007918 */ /* 0x010fe20000000000 */
.L_x_14:
[----:B------:R-:W4:Y:S01]  /*0c90*/  SHFL.IDX PT, R0, R156, RZ, 0x1f ;  /* 0x00001fff9c007589 */ /* 0x000f2200000e0000 */
[----:B------:R-:W-:Y:S01]  /*0ca0*/  ISETP.NE.OR P0, PT, RZ, UR7, !P0 ;  /* 0x00000007ff007c0c */ /* 0x000fe2000c705670 */
[----:B------:R-:W-:Y:S01]  /*0cb0*/  NOP ;  /* 0x0000000000007918 */ /* 0x000fe20000000000 */
[----:B----4-:R-:W-:-:S13]  /*0cc0*/  ISETP.NE.AND P1, PT, R0, 0x3, PT ;  /* 0x000000030000780c */ /* 0x010fda0003f25270 */
[----:B------:R-:W-:Y:S05]  /*0cd0*/  @P1 BRA `(.L_x_15) ;  /* 0x0000000000341947 */ /* 0x000fea0003800000 */
[----:B--23--:R-:W-:Y:S01]  /*0ce0*/  UMOV UR9, 0x400 ;  /* 0x0000040000097882 */ /* 0x00cfe20000000000 */
[----:B------:R-:W-:Y:S01]  /*0cf0*/  UMOV UR8, 0x20 ;  /* 0x0000002000087882 */ /* 0x000fe20000000000 */
[----:B------:R-:W-:Y:S02]  /*0d00*/  ULEA UR9, UR4, UR9, 0x18 ;  /* 0x0000000904097291 */ /* 0x000fe4000f8ec0ff */
[----:B------:R-:W-:-:S04]  /*0d10*/  UIADD3 UR10, UPT, UPT, -UR8, 0x100000, URZ ;  /* 0x00100000080a7890 */ /* 0x000fc8000fffe1ff */
[----:B------:R-:W-:Y:S02]  /*0d20*/  USHF.L.U32 UR11, UR10, 0xb, URZ ;  /* 0x0000000b0a0b7899 */ /* 0x000fe400080006ff */
[----:B------:R-:W-:Y:S01]  /*0d30*/  USHF.L.U32 UR10, UR10, 0x1, URZ ;  /* 0x000000010a0a7899 */ /* 0x000fe200080006ff */
[----:B------:R-:W-:Y:S01]  /*0d40*/  ELECT P1, URZ, PT ;  /* 0x0000000000ff782f */ /* 0x000fe20003820000 */
[----:B------:R-:W2:Y:S10]  /*0d50*/  FENCE.VIEW.ASYNC.S ;  /* 0x00000000000073c6 */ /* 0x000eb40000000000 */
[----:B--2---:R4:W2:Y:S01]  /*0d60*/  SYNCS.EXCH.64 URZ, [UR9+0x140], UR10 ;  /* 0x0001400a09ff75b2 */ /* 0x0048a20008000100 */
[----:B------:R4:W3:Y:S01]  /*0d70*/  SYNCS.EXCH.64 URZ, [UR9+0x150], UR10 ;  /* 0x0001500a09ff75b2 */ /* 0x0008e20008000100 */
[----:B------:R4:W1:Y:S01]  /*0d80*/  SYNCS.EXCH.64 URZ, [UR9+0x148], UR10 ;  /* 0x0001480a09ff75b2 */ /* 0x0008620008000100 */
[----:B------:R4:W1:Y:S02]  /*0d90*/  SYNCS.EXCH.64 URZ, [UR9+0x158], UR10 ;  /* 0x0001580a09ff75b2 */ /* 0x0008640008000100 */
[----:B----4-:R-:W-:Y:S01]  /*0da0*/  NOP ;  /* 0x0000000000007918 */ /* 0x010fe20000000000 */
.L_x_15:
[----:B------:R-:W-:Y:S01]  /*0db0*/  VOTEU.ALL UP1, P0 ;  /* 0x0000000000ff7886 */ /* 0x000fe20000020000 */
[----:B--23--:R-:W2:Y:S01]  /*0dc0*/  LDCU UR9, c[0x0][0x36c] ;  /* 0x00006d80ff0977ac */ /* 0x00cea20008000800 */
[----:B------:R-:W-:Y:S01]  /*0dd0*/  NOP ;  /* 0x0000000000007918 */ /* 0x000fe20000000000 */
[----:B------:R-:W-:Y:S01]  /*0de0*/  LOP3.LUT R10, R153, 0x1f, RZ, 0xc0, !PT ;  /* 0x0000001f990a7812 */ /* 0x000fe200078ec0ff */
[----:B------:R-:W-:Y:S01]  /*0df0*/  UMOV UR10, 0x20 ;  /* 0x00000020000a7882 */ /* 0x000fe20000000000 */
[----:B------:R-:W-:Y:S01]  /*0e00*/  @!UP1 UMOV UR8, 0x400 ;  /* 0x0000040000089882 */ /* 0x000fe20000000000 */
[----:B------:R-:W-:-:S04]  /*0e10*/  @!UP1 UIADD3 UR10, UPT, UPT, -UR10, 0x100000, URZ ;  /* 0x001000000a0a9890 */ /* 0x000fc8000fffe1ff */
[----:B------:R-:W-:Y:S02]  /*0e20*/  @!UP1 USHF.L.U32 UR11, UR10, 0xb, URZ ;  /* 0x0000000b0a0b9899 */ /* 0x000fe400080006ff */
[----:B------:R-:W-:Y:S02]  /*0e30*/  @!UP1 USHF.L.U32 UR10, UR10, 0x1, URZ ;  /* 0x000000010a0a9899 */ /* 0x000fe400080006ff */
[----:B------:R-:W-:Y:S01]  /*0e40*/  @!UP1 ULEA UR8, UR4, UR8, 0x18 ;  /* 0x0000000804089291 */ /* 0x000fe2000f8ec0ff */
[----:B------:R-:W-:Y:S01]  /*0e50*/  VOTEU.ALL UP1, P0 ;  /* 0x0000000000ff7886 */ /* 0x000fe20000020000 */
[----:B------:R-:W-:Y:S01]  /*0e60*/  UISETP.NE.AND UP4, UPT, UR7, URZ, UPT ;  /* 0x000000ff0700728c */ /* 0x000fe2000bf85270 */
[----:B------:R-:W3:Y:S09]  /*0e70*/  FENCE.VIEW.ASYNC.S ;  /* 0x00000000000073c6 */ /* 0x000ef20000000000 */
[----:B---3--:R3:W4:Y:S01]  /*0e80*/  @!UP1 SYNCS.EXCH.64 URZ, [UR8+0x160], UR10 ;  /* 0x0001600a08ff95b2 */ /* 0x0087220008000100 */
[----:B--2---:R-:W-:-:S09]  /*0e90*/  UISETP.EQ.U32.AND UP1, UPT, UR9, 0x1, UPT ;  /* 0x000000010900788c */ /* 0x004fd2000bf22070 */
[----:B------:R-:W-:Y:S05]  /*0ea0*/  BRA.U !UP1, `(.L_x_16) ;  /* 0x0000000109087547 */ /* 0x000fea000b800000 */
[----:B-1--4-:R-:W-:Y:S01]  /*0eb0*/  UCGABAR_ARV ;  /* 0x00000000000079c7 */ /* 0x012fe20008000000 */
[----:B------:R-:W-:Y:S05]  /*0ec0*/  BRA `(.L_x_17) ;  /* 0x0000000000047947 */ /* 0x000fea0003800000 */
.L_x_16:
[----:B-1--4-:R-:W-:Y:S01]  /*0ed0*/  NOP ;  /* 0x0000000000007918 */ /* 0x012fe20000000000 */
.L_x_17:
[----:B------:R-:W1:Y:S01]  /*0ee0*/  S2R R23, SR_CTAID.Y ;  /* 0x0000000000177919 */ /* 0x000e620000002600 */
[----:B------:R-:W-:-:S05]  /*0ef0*/  CS2R.32 R115, SR_CgaSize ;  /* 0x0000000000737805 */ /* 0x000fca0000008a00 */
[----:B------:R-:W-:-:S05]  /*0f00*/  IMAD R115, R115, -0xa0, RZ ;  /* 0xffffff6073737824 */ /* 0x000fca00078e02ff */
[----:B---3--:R-:W-:-:S14]  /*0f10*/  R2UR UR8, R115 ;  /* 0x00000000730872ca */ /* 0x008fdc00000e0000 */
[----:B------:R-:W2:Y:S01]  /*0f20*/  LDCU UR8, c[0x0][UR8+0x2b4] ;  /* 0x00005680080877ac */ /* 0x000ea20008000800 */
[----:B------:R-:W-:-:S05]  /*0f30*/  CS2R.32 R0, SR_CgaSize ;  /* 0x0000000000007805 */ /* 0x000fca0000008a00 */
[----:B------:R-:W-:-:S06]  /*0f40*/  IMAD R0, R0, -0xa0, RZ ;  /* 0xffffff6000007824 */ /* 0x000fcc00078e02ff */
[----:B------:R-:W3:Y:S01]  /*0f50*/  LDC R0, c[0x0][R0+0x2a4] ;  /* 0x0000a90000007b82 */ /* 0x000ee20000000800 */
[----:B------:R-:W-:Y:S01]  /*0f60*/  PRMT R8, RZ, 0x7610, R8 ;  /* 0x00007610ff087816 */ /* 0x000fe20000000008 */
[----:B------:R-:W4:Y:S01]  /*0f70*/  S2R R9, SR_CTAID.X ;  /* 0x0000000000097919 */ /* 0x000f220000002500 */
[----:B------:R-:W-:-:S05]  /*0f80*/  CS2R.32 R115, SR_CgaSize ;  /* 0x0000000000737805 */ /* 0x000fca0000008a00 */
[----:B------:R-:W-:-:S05]  /*0f90*/  IMAD R115, R115, -0xa0, RZ ;  /* 0xffffff6073737824 */ /* 0x000fca00078e02ff */
[----:B------:R-:W-:-:S14]  /*0fa0*/  R2UR UR9, R115 ;  /* 0x00000000730972ca */ /* 0x000fdc00000e0000 */
[----:B------:R-:W3:Y:S01]  /*0fb0*/  LDCU UR9, c[0x0][UR9+0x2b0] ;  /* 0x00005600090977ac */ /* 0x000ee20008000800 */
[----:B------:R-:W-:Y:S01]  /*0fc0*/  UISETP.NE.AND UP2, UPT, UR7, 0x2, UPT ;  /* 0x000000020700788c */ /* 0x000fe2000bf45270 */
[----:B------:R-:W2:Y:S01]  /*0fd0*/  LDC R11, c[0x0][0xb24] ;  /* 0x0002c900ff0b7b82 */ /* 0x000ea20000000800 */
[----:B------:R-:W-:-:S05]  /*0fe0*/  CS2R.32 R2, SR_CgaSize ;  /* 0x0000000000027805 */ /* 0x000fca0000008a00 */
[----:B------:R-:W-:-:S06]  /*0ff0*/  IMAD R2, R2, -0xa0, RZ ;  /* 0xffffff6002027824 */ /* 0x000fcc00078e02ff */
[----:B------:R-:W3:Y:S08]  /*1000*/  LDC R2, c[0x0][R2+0x2a0] ;  /* 0x0000a80002027b82 */ /* 0x000ef00000000800 */
[----:B------:R-:W3:Y:S01]  /*1010*/  LDC R65, c[0x0][0xb24] ;  /* 0x0002c900ff417b82 */ /* 0x000ee20000000800 */
[----:B-1----:R-:W-:-:S07]  /*1020*/  I2FP.F32.U32 R114, R23 ;  /* 0x0000001700727245 */ /* 0x002fce0000201000 */
[----:B------:R-:W1:Y:S01]  /*1030*/  S2UR UR36, SR_CTAID.Z ;  /* 0x00000000002479c3 */ /* 0x000e620000002700 */
[----:B--2---:R-:W-:Y:S01]  /*1040*/  ISETP.GE.AND P0, PT, R11, 0x1, PT ;  /* 0x000000010b00780c */ /* 0x004fe20003f06270 */
[----:B----4-:R-:W-:Y:S01]  /*1050*/  IMAD.MOV.U32 R22, RZ, RZ, R9 ;  /* 0x000000ffff167224 */ /* 0x010fe200078e0009 */
[----:B------:R-:W-:Y:S01]  /*1060*/  I2FP.F32.U32 R115, R9 ;  /* 0x0000000900737245 */ /* 0x000fe20000201000 */
[----:B------:R-:W-:Y:S01]  /*1070*/  FMUL R114, R114, UR8 ;  /* 0x0000000872727c20 */ /* 0x000fe20008400000 */
[----:B------:R-:W2:Y:S03]  /*1080*/  LDCU UR8, c[0x0][0xb30] ;  /* 0x00016600ff0877ac */ /* 0x000ea60008000800 */
[----:B---3--:R-:W-:Y:S02]  /*1090*/  FMUL R115, R115, UR9 ;  /* 0x0000000973737c20 */ /* 0x008fe40008400000 */
[----:B------:R-:W3:Y:S08]  /*10a0*/  F2I.U32.TRUNC.NTZ R114, R114 ;  /* 0x0000007200727305 */ /* 0x000ef0000020f000 */
[----:B------:R-:W4:Y:S01]  /*10b0*/  F2I.U32.TRUNC.NTZ R115, R115 ;  /* 0x0000007300737305 */ /* 0x000f22000020f000 */
[----:B--2---:R-:W-:Y:S01]  /*10c0*/  UISETP.NE.AND UP3, UPT, UR8, 0x1, UPT ;  /* 0x000000010800788c */ /* 0x004fe2000bf65270 */
[----:B---3--:R-:W-:-:S05]  /*10d0*/  IADD3 R114, PT, PT, -R114, RZ, RZ ;  /* 0x000000ff72727210 */ /* 0x008fca0007ffe1ff */
[----:B------:R-:W-:Y:S01]  /*10e0*/  IMAD R114, R0, R114, R23 ;  /* 0x0000007200727224 */ /* 0x000fe200078e0217 */
[----:B------:R-:W-:Y:S01]  /*10f0*/  PRMT R0, RZ, 0x7610, R0 ;  /* 0x00007610ff007816 */ /* 0x000fe20000000000 */
[----:B----4-:R-:W-:-:S04]  /*1100*/  IMAD.MOV R115, RZ, RZ, -R115 ;  /* 0x000000ffff737224 */ /* 0x010fc800078e0a73 */
[----:B------:R-:W-:Y:S01]  /*1110*/  IMAD R115, R2, R115, R9 ;  /* 0x0000007302737224 */ /* 0x000fe200078e0209 */
[----:B-1----:R-:W-:Y:S06]  /*1120*/  BRA.U UP4, `(.L_x_18) ;  /* 0x0000000104247547 */ /* 0x002fec000b800000 */
[----:B------:R-:W-:Y:S01]  /*1130*/  ISETP.NE.AND P1, PT, R114, RZ, PT ;  /* 0x000000ff7200720c */ /* 0x000fe20003f25270 */
[----:B------:R-:W-:Y:S01]  /*1140*/  IMAD.MOV.U32 R0, RZ, RZ, 0x3 ;  /* 0x00000003ff007424 */ /* 0x000fe200078e00ff */
[C---:B------:R-:W-:Y:S02]  /*1150*/  LOP3.LUT R2, R115.reuse, 0xfffffffe, RZ, 0xc0, !PT ;  /* 0xfffffffe73027812 */ /* 0x040fe400078ec0ff */
[----:B------:R-:W-:Y:S02]  /*1160*/  ISETP.LT.U32.OR P1, PT, R115, 0x2, !P1 ;  /* 0x000000027300780c */ /* 0x000fe40004f21470 */
[----:B------:R-:W-:Y:S02]  /*1170*/  SHF.L.U32 R0, R0, R2, RZ ;  /* 0x0000000200007219 */ /* 0x000fe400000006ff */
[----:B------:R-:W-:Y:S02]  /*1180*/  SEL R4, RZ, 0x1, !P1 ;  /* 0x00000001ff047807 */ /* 0x000fe40004800000 */
[----:B------:R-:W-:-:S05]  /*1190*/  SEL R3, RZ, 0x2, !P1 ;  /* 0x00000002ff037807 */ /* 0x000fca0004800000 */
[----:B------:R-:W-:-:S05]  /*11a0*/  IMAD.IADD R3, R4, 0x1, R3 ;  /* 0x0000000104037824 */ /* 0x000fca00078e0203 */
[----:B------:R-:W-:Y:S02]  /*11b0*/  PRMT R8, R3, 0x7610, R8 ;  /* 0x0000761003087816 */ /* 0x000fe40000000008 */
.L_x_18:
[----:B------:R-:W-:Y:S05]  /*11c0*/  @!P0 BRA `(.L_x_19) ;  /* 0x0000000000b88947 */ /* 0x000fea0003800000 */
[----:B------:R-:W1:Y:S01]  /*11d0*/  LDC.64 R4, c[0x0][0xb18] ;  /* 0x0002c600ff047b82 */ /* 0x000e620000000a00 */
[----:B------:R-:W-:-:S07]  /*11e0*/  ISETP.NE.AND P0, PT, R11, 0x1, PT ;  /* 0x000000010b00780c */ /* 0x000fce0003f05270 */
[----:B------:R-:W2:Y:S08]  /*11f0*/  LDC R22, c[0x0][0xb0c] ;  /* 0x0002c300ff167b82 */ /* 0x000eb00000000800 */
[----:B------:R-:W3:Y:S08]  /*1200*/  LDC R14, c[0x0][0x370] ;  /* 0x0000dc00ff0e7b82 */ /* 0x000ef00000000800 */
[----:B------:R-:W4:Y:S01]  /*1210*/  LDC R13, c[0x0][0x374] ;  /* 0x0000dd00ff0d7b82 */ /* 0x000f220000000800 */
[----:B-1----:R-:W-:-:S07]  /*1220*/  ISETP.NE.AND P1, PT, R4, 0x1, PT ;  /* 0x000000010400780c */ /* 0x002fce0003f25270 */
[----:B------:R-:W3:Y:S01]  /*1230*/  LDC.64 R6, c[0x0][0xb10] ;  /* 0x0002c400ff067b82 */ /* 0x000ee20000000a00 */
[----:B--2---:R-:W-:-:S07]  /*1240*/  ISETP.NE.AND P2, PT, R22, 0x1, PT ;  /* 0x000000011600780c */ /* 0x004fce0003f45270 */
[----:B------:R-:W1:Y:S08]  /*1250*/  LDC R12, c[0x0][0xb20] ;  /* 0x0002c800ff0c7b82 */ /* 0x000e700000000800 */
[----:B------:R-:W2:Y:S01]  /*1260*/  LDC.64 R2, c[0x0][0xb28] ;  /* 0x0002ca00ff027b82 */ /* 0x000ea20000000a00 */
[----:B----4-:R-:W-:-:S04]  /*1270*/  IMAD.HI.U32 R15, R13, R5, RZ ;  /* 0x000000050d0f7227 */ /* 0x010fc800078e00ff */
[----:B------:R-:W-:-:S04]  /*1280*/  IMAD.HI.U32 R5, R23, R5, RZ ;  /* 0x0000000517057227 */ /* 0x000fc800078e00ff */
[----:B---3--:R-:W-:-:S05]  /*1290*/  IMAD.HI.U32 R16, R14, R6, RZ ;  /* 0x000000060e107227 */ /* 0x008fca00078e00ff */
[-C--:B------:R-:W-:Y:S01]  /*12a0*/  @P2 SHF.R.U32.HI R14, RZ, R7.reuse, R16 ;  /* 0x00000007ff0e2219 */ /* 0x080fe20000011610 */
[----:B------:R-:W-:Y:S01]  /*12b0*/  IMAD.HI.U32 R16, R9, R6, RZ ;  /* 0x0000000609107227 */ /* 0x000fe200078e00ff */
[-C--:B-1----:R-:W-:Y:S02]  /*12c0*/  @P1 SHF.R.U32.HI R13, RZ, R12.reuse, R15 ;  /* 0x0000000cff0d1219 */ /* 0x082fe4000001160f */
[----:B------:R-:W-:Y:S02]  /*12d0*/  SHF.R.U32.HI R5, RZ, R12, R5 ;  /* 0x0000000cff057219 */ /* 0x000fe40000011605 */
[----:B------:R-:W-:Y:S02]  /*12e0*/  SHF.R.U32.HI R16, RZ, R7, R16 ;  /* 0x00000007ff107219 */ /* 0x000fe40000011610 */
[----:B------:R-:W-:Y:S01]  /*12f0*/  SEL R5, R23, R5, !P1 ;  /* 0x0000000517057207 */ /* 0x000fe20004800000 */
[----:B--2---:R-:W-:Y:S01]  /*1300*/  IMAD.HI.U32 R15, R13, R2, RZ ;  /* 0x000000020d0f7227 */ /* 0x004fe200078e00ff */
[----:B------:R-:W-:-:S03]  /*1310*/  SEL R16, R9, R16, !P2 ;  /* 0x0000001009107207 */ /* 0x000fc60005000000 */
[----:B------:R-:W-:Y:S01]  /*1320*/  IMAD.HI.U32 R6, R14, R2, RZ ;  /* 0x000000020e067227 */ /* 0x000fe200078e00ff */
[----:B------:R-:W-:-:S04]  /*1330*/  @P0 SHF.R.U32.HI R13, RZ, R3, R15 ;  /* 0x00000003ff0d0219 */ /* 0x000fc8000001160f */
[----:B------:R-:W-:Y:S01]  /*1340*/  @P0 SHF.R.U32.HI R14, RZ, R3, R6 ;  /* 0x00000003ff0e0219 */ /* 0x000fe20000011606 */
[----:B------:R-:W-:-:S04]  /*1350*/  IMAD R13, R13, R11, RZ ;  /* 0x0000000b0d0d7224 */ /* 0x000fc800078e02ff */
[----:B------:R-:W-:Y:S01]  /*1360*/  IMAD R6, R14, R11, RZ ;  /* 0x0000000b0e067224 */ /* 0x000fe200078e02ff */
[----:B------:R-:W-:-:S04]  /*1370*/  ISETP.GE.AND P1, PT, R5, R13, PT ;  /* 0x0000000d0500720c */ /* 0x000fc80003f26270 */
[----:B------:R-:W-:Y:S01]  /*1380*/  ISETP.GE.OR P1, PT, R16, R6, P1 ;  /* 0x000000061000720c */ /* 0x000fe20000f26670 */
[----:B------:R-:W-:-:S05]  /*1390*/  IMAD.HI.U32 R6, R5, R2, RZ ;  /* 0x0000000205067227 */ /* 0x000fca00078e00ff */
[----:B------:R-:W-:-:S04]  /*13a0*/  SHF.R.U32.HI R6, RZ, R3, R6 ;  /* 0x00000003ff067219 */ /* 0x000fc80000011606 */
[----:B------:R-:W-:-:S03]  /*13b0*/  SEL R6, R5, R6, !P0 ;  /* 0x0000000605067207 */ /* 0x000fc60004000000 */
[----:B------:R-:W-:Y:S01]  /*13c0*/  @!P1 IMAD.HI.U32 R7, R16, R2, RZ ;  /* 0x0000000210079227 */ /* 0x000fe200078e00ff */
[----:B------:R-:W-:-:S04]  /*13d0*/  IADD3 R2, PT, PT, -R6, RZ, RZ ;  /* 0x000000ff06027210 */ /* 0x000fc80007ffe1ff */
[----:B------:R-:W-:Y:S01]  /*13e0*/  @!P1 SHF.R.U32.HI R3, RZ, R3, R7 ;  /* 0x00000003ff039219 */ /* 0x000fe20000011607 */
[----:B------:R-:W-:Y:S01]  /*13f0*/  IMAD R2, R11, R2, R5 ;  /* 0x000000020b027224 */ /* 0x000fe200078e0205 */
[----:B------:R-:W-:Y:S02]  /*1400*/  IADD3 R7, PT, PT, -R5, RZ, RZ ;  /* 0x000000ff05077210 */ /* 0x000fe40007ffe1ff */
[----:B------:R-:W-:-:S03]  /*1410*/  @!P1 SEL R3, R16, R3, !P0 ;  /* 0x0000000310039207 */ /* 0x000fc60004000000 */
[----:B------:R-:W-:Y:S02]  /*1420*/  IMAD R7, R4, R7, R23 ;  /* 0x0000000704077224 */ /* 0x000fe400078e0217 */
[--C-:B------:R-:W-:Y:S02]  /*1430*/  @!P1 IMAD.IADD R6, R6, 0x1, -R3.reuse ;  /* 0x0000000106069824 */ /* 0x100fe400078e0a03 */
[----:B------:R-:W-:Y:S01]  /*1440*/  @!P1 IMAD R3, R2, R14, R3 ;  /* 0x0000000e02039224 */ /* 0x000fe200078e0203 */
[----:B------:R-:W-:Y:S01]  /*1450*/  IADD3 R2, PT, PT, -R16, RZ, RZ ;  /* 0x000000ff10027210 */ /* 0x000fe20007ffe1ff */
[----:B------:R-:W-:Y:S02]  /*1460*/  @!P1 IMAD R5, R6, R11, R16 ;  /* 0x0000000b06059224 */ /* 0x000fe400078e0210 */
[----:B------:R-:W-:Y:S02]  /*1470*/  @!P1 IMAD.MOV.U32 R16, RZ, RZ, R3 ;  /* 0x000000ffff109224 */ /* 0x000fe400078e0003 */
[----:B------:R-:W-:-:S02]  /*1480*/  IMAD R2, R22, R2, R9 ;  /* 0x0000000216027224 */ /* 0x000fc400078e0209 */
[----:B------:R-:W-:Y:S02]  /*1490*/  IMAD R23, R5, R4, R7 ;  /* 0x0000000405177224 */ /* 0x000fe400078e0207 */
[----:B------:R-:W-:Y:S02]  /*14a0*/  IMAD R22, R16, R22, R2 ;  /* 0x0000001610167224 */ /* 0x000fe400078e0202 */
.L_x_19:
[----:B------:R-:W-:Y:S05]  /*14b0*/  BRA.U UP3, `(.L_x_20) ;  /* 0x0000000103407547 */ /* 0x000fea000b800000 */
[----:B------:R-:W1:Y:S08]  /*14c0*/  LDC.64 R4, c[0x0][0xb10] ;  /* 0x0002c400ff047b82 */ /* 0x000e700000000a00 */
[----:B------:R-:W2:Y:S08]  /*14d0*/  LDC.64 R2, c[0x0][0xb18] ;  /* 0x0002c600ff027b82 */ /* 0x000eb00000000a00 */
[----:B------:R-:W3:Y:S08]  /*14e0*/  LDC R6, c[0x0][0xb20] ;  /* 0x0002c800ff067b82 */ /* 0x000ef00000000800 */
[----:B------:R-:W4:Y:S01]  /*14f0*/  LDC R7, c[0x0][0xb0c] ;  /* 0x0002c300ff077b82 */ /* 0x000f220000000800 */
[----:B-1----:R-:W-:-:S05]  /*1500*/  IMAD.HI.U32 R4, R22, R4, RZ ;  /* 0x0000000416047227 */ /* 0x002fca00078e00ff */
[----:B------:R-:W-:Y:S01]  /*1510*/  SHF.R.U32.HI R4, RZ, R5, R4 ;  /* 0x00000005ff047219 */ /* 0x000fe20000011604 */
[----:B--2---:R-:W-:Y:S01]  /*1520*/  IMAD.HI.U32 R3, R23, R3, RZ ;  /* 0x0000000317037227 */ /* 0x004fe200078e00ff */
[----:B------:R-:W-:-:S04]  /*1530*/  ISETP.NE.AND P0, PT, R2, 0x1, PT ;  /* 0x000000010200780c */ /* 0x000fc80003f05270 */
[----:B---3--:R-:W-:-:S04]  /*1540*/  SHF.R.U32.HI R3, RZ, R6, R3 ;  /* 0x00000006ff037219 */ /* 0x008fc80000011603 */
[----:B------:R-:W-:Y:S02]  /*1550*/  SEL R3, R23, R3, !P0 ;  /* 0x0000000317037207 */ /* 0x000fe40004000000 */
[----:B----4-:R-:W-:-:S04]  /*1560*/  ISETP.NE.AND P1, PT, R7, 0x1, PT ;  /* 0x000000010700780c */ /* 0x010fc80003f25270 */
[----:B------:R-:W-:-:S05]  /*1570*/  SEL R5, R22, R4, !P1 ;  /* 0x0000000416057207 */ /* 0x000fca0004800000 */
[----:B------:R-:W-:Y:S02]  /*1580*/  IMAD.IADD R4, R3, 0x1, -R5 ;  /* 0x0000000103047824 */ /* 0x000fe400078e0a05 */
[----:B------:R-:W-:Y:S02]  /*1590*/  IMAD.IADD R3, R5, 0x1, -R3 ;  /* 0x0000000105037824 */ /* 0x000fe400078e0a03 */
[----:B------:R-:W-:Y:S02]  /*15a0*/  IMAD R22, R4, R7, R22 ;  /* 0x0000000704167224 */ /* 0x000fe400078e0216 */
[----:B------:R-:W-:Y:S02]  /*15b0*/  IMAD R23, R3, R2, R23 ;  /* 0x0000000203177224 */ /* 0x000fe400078e0217 */
.L_x_20:
[----:B------:R-:W-:Y:S05]  /*15c0*/  BRA.U !UP1, `(.L_x_21) ;  /* 0x00000001090c7547 */ /* 0x000fea000b800000 */
[----:B------:R-:W-:Y:S01]  /*15d0*/  UCGABAR_WAIT ;  /* 0x0000000000007dc7 */ /* 0x000fe20008000000 */
[----:B------:R-:W-:Y:S01]  /*15e0*/  CCTL.IVALL ;  /* 0x00000000ff00798f */ /* 0x000fe20002000000 */
[----:B------:R-:W-:Y:S05]  /*15f0*/  BRA `(.L_x_22) ;  /* 0x0000000000047947 */ /* 0x000fea0003800000 */
.L_x_21:
[----:B------:R-:W-:Y:S06]  /*1600*/  BAR.SYNC.DEFER_BLOCKING 0x0 ;  /* 0x0000000000007b1d */ /* 0x000fec0000010000 */
.L_x_22:
[----:B------:R-:W-:Y:S05]  /*1610*/  BRA.U UP2, `(.L_x_23) ;  /* 0x0000001502887547 */ /* 0x000fea000b800000 */
[----:B------:R-:W1:Y:S01]  /*1620*/  LDCU UR21, c[0x0][0x38c] ;  /* 0x00007180ff1577ac */ /* 0x000e620008000800 */
[----:B------:R-:W2:Y:S01]  /*1630*/  LDC R8, c[0x0][0x370] ;  /* 0x0000dc00ff087b82 */ /* 0x000ea20000000800 */
[C---:B------:R-:W-:Y:S02]  /*1640*/  IMAD.SHL.U32 R17, R9.reuse, 0x20, RZ ;  /* 0x0000002009117824 */ /* 0x040fe400078e00ff */
[----:B------:R-:W-:Y:S01]  /*1650*/  HFMA2 R15, -RZ, RZ, 0, 5.9604644775390625e-08 ;  /* 0x00000001ff0f7431 */ /* 0x000fe200000001ff */
[----:B------:R-:W-:Y:S01]  /*1660*/  UISETP.NE.AND UP1, UPT, UR7, URZ, UPT ;  /* 0x000000ff0700728c */ /* 0x000fe2000bf25270 */
[----:B------:R-:W-:Y:S01]  /*1670*/  ISETP.NE.AND P4, PT, R10, RZ, P5 ;  /* 0x000000ff0a00720c */ /* 0x000fe20002f85270 */
[----:B------:R-:W-:Y:S01]  /*1680*/  IMAD.SHL.U32 R16, R9, 0x80, RZ ;  /* 0x0000008009107824 */ /* 0x000fe200078e00ff */
[----:B------:R-:W-:Y:S01]  /*1690*/  CS2R R12, SRZ ;  /* 0x00000000000c7805 */ /* 0x000fe2000001ff00 */
[----:B------:R-:W-:Y:S01]  /*16a0*/  IMAD.MOV.U32 R14, RZ, RZ, RZ ;  /* 0x000000ffff0e7224 */ /* 0x000fe200078e00ff */
[----:B------:R-:W3:Y:S01]  /*16b0*/  LDC R0, c[0x0][0x374] ;  /* 0x0000dd00ff007b82 */ /* 0x000ee20000000800 */
[----:B------:R-:W-:Y:S01]  /*16c0*/  MOV R11, 0x1 ;  /* 0x00000001000b7802 */ /* 0x000fe20000000f00 */
[----:B------:R-:W4:Y:S01]  /*16d0*/  LDCU.64 UR24, c[0x0][0x348] ;  /* 0x00006900ff1877ac */ /* 0x000f220008000a00 */
[----:B------:R-:W-:Y:S01]  /*16e0*/  LOP3.LUT R17, R17, 0x20, RZ, 0xc0, !PT ;  /* 0x0000002011117812 */ /* 0x000fe200078ec0ff */
[----:B------:R-:W-:Y:S01]  /*16f0*/  USEL UR13, UR13, 0x2, UP1 ;  /* 0x000000020d0d7887 */ /* 0x000fe20008800000 */
[----:B------:R-:W-:Y:S01]  /*1700*/  UMOV UR14, URZ ;  /* 0x000000ff000e7c82 */ /* 0x000fe20008000000 */
[----:B-1----:R-:W-:-:S04]  /*1710*/  UIADD3 UR5, UPT, UPT, UR21, 0x3f, URZ ;  /* 0x0000003f15057890 */ /* 0x002fc8000fffe0ff */
[----:B------:R-:W-:-:S04]  /*1720*/  USHF.R.S32.HI UR23, URZ, 0x1f, UR5 ;  /* 0x0000001fff177899 */ /* 0x000fc80008011405 */
[----:B------:R-:W-:Y:S02]  /*1730*/  ULEA.HI UR23, UR23, UR5, URZ, 0x6 ;  /* 0x0000000517177291 */ /* 0x000fe4000f8f30ff */
[----:B------:R-:W-:Y:S02]  /*1740*/  UIADD3 UR5, UPT, UPT, UR21, -0x1, URZ ;  /* 0xffffffff15057890 */ /* 0x000fe4000fffe0ff */
[----:B------:R-:W-:Y:S02]  /*1750*/  USHF.R.S32.HI UR23, URZ, 0x6, UR23 ;  /* 0x00000006ff177899 */ /* 0x000fe40008011417 */
[----:B------:R-:W-:Y:S02]  /*1760*/  UISETP.GE.U32.AND UP2, UPT, UR5, -0x7f, UPT ;  /* 0xffffff810500788c */ /* 0x000fe4000bf46070 */
[----:B------:R-:W-:Y:S02]  /*1770*/  UISETP.LT.U32.AND UP0, UPT, UR23, 0xa, UPT ;  /* 0x0000000a1700788c */ /* 0x000fe4000bf01070 */
[----:B------:R-:W-:-:S02]  /*1780*/  UIADD3 UR21, UPT, UPT, UR21, 0x7e, URZ ;  /* 0x0000007e15157890 */ /* 0x000fc4000fffe0ff */
[----:B------:R-:W-:-:S04]  /*1790*/  USEL UR22, UR23, 0xa, UP0 ;  /* 0x0000000a17167887 */ /* 0x000fc80008000000 */
[----:B------:R-:W-:Y:S02]  /*17a0*/  UIADD3 UR7, UPT, UPT, UR22, -0x1, URZ ;  /* 0xffffffff16077890 */ /* 0x000fe4000fffe0ff */
[----:B------:R-:W-:Y:S02]  /*17b0*/  @UP2 UIADD3 UR7, UPT, UPT, UR22, URZ, URZ ;  /* 0x000000ff16072290 */ /* 0x000fe4000fffe0ff */
[----:B------:R-:W-:Y:S02]  /*17c0*/  UIADD3 UR15, UPT, UPT, UR23, -UR22, URZ ;  /* 0x80000016170f7290 */ /* 0x000fe4000fffe0ff */
[----:B------:R-:W-:Y:S02]  /*17d0*/  UIADD3 UR6, UPT, UPT, UR7, 0x1, URZ ;  /* 0x0000000107067890 */ /* 0x000fe4000fffe0ff */
[----:B--2-4-:R-:W-:-:S12]  /*17e0*/  UIADD3 UR7, UPT, UPT, -UR7, URZ, URZ ;  /* 0x000000ff07077290 */ /* 0x014fd8000fffe1ff */
.L_x_43:
[----:B------:R-:W-:Y:S01]  /*17f0*/  UISETP.NE.AND UP0, UPT, UR4, URZ, UPT ;  /* 0x000000ff0400728c */ /* 0x000fe2000bf05270 */
[----:B------:R-:W1:Y:S08]  /*1800*/  S2UR UR4, SR_CgaCtaId ;  /* 0x00000000000479c3 */ /* 0x000e700000008800 */
[----:B------:R-:W-:Y:S05]  /*1810*/  BRA.U UP0, `(.L_x_24) ;  /* 0x0000000100347547 */ /* 0x000fea000b800000 */
[----:B------:R-:W2:Y:S01]  /*1820*/  S2R R2, SR_CgaCtaId ;  /* 0x0000000000027919 */ /* 0x000ea20000008800 */
[----:B------:R-:W-:-:S04]  /*1830*/  MOV R3, 0x400 ;  /* 0x0000040000037802 */ /* 0x000fc80000000f00 */
[----:B--2---:R-:W-:Y:S02]  /*1840*/  LEA R2, R2, R3, 0x18 ;  /* 0x0000000302027211 */ /* 0x004fe400078ec0ff */
[----:B------:R-:W-:-:S03]  /*1850*/  SHF.L.U32 R3, R11, 0x1f, RZ ;  /* 0x0000001f0b037819 */ /* 0x000fc600000006ff */
[----:B------:R-:W-:-:S04]  /*1860*/  IMAD R2, R12, 0x8, R2 ;  /* 0x000000080c027824 */ /* 0x000fc800078e0202 */
[----:B------:R-:W2:Y:S02]  /*1870*/  SYNCS.PHASECHK.TRANS64.TRYWAIT P0, [R2+URZ+0x150], R3 ;  /* 0x00015003020075a7 */ /* 0x000ea400080011ff */
[----:B--2---:R-:W-:Y:S05]  /*1880*/  @!P0 BRA `(.L_x_25) ;  /* 0x0000008c00f88947 */ /* 0x004fea0003800000 */
.L_x_233:
[----:B------:R-:W-:Y:S01]  /*1890*/  VIADD R12, R12, 0x1 ;  /* 0x000000010c0c7836 */ /* 0x000fe20000000000 */
[----:B------:R2:W-:Y:S04]  /*18a0*/  SYNCS.ARRIVE.TRANS64.A1T0 RZ, [R2+URZ+0x140], RZ ;  /* 0x000140ff02ff79a7 */ /* 0x0005e800081000ff */
[----:B------:R-:W-:-:S04]  /*18b0*/  ISETP.NE.AND P0, PT, R12, 0x2, PT ;  /* 0x000000020c00780c */ /* 0x000fc80003f05270 */
[----:B------:R-:W-:Y:S02]  /*18c0*/  SEL R12, R12, RZ, P0 ;  /* 0x000000ff0c0c7207 */ /* 0x000fe40000000000 */
[----:B--2---:R-:W-:-:S04]  /*18d0*/  SEL R2, RZ, 0x1, P0 ;  /* 0x00000001ff027807 */ /* 0x004fc80000000000 */
[----:B------:R-:W-:-:S07]  /*18e0*/  LOP3.LUT R11, R11, R2, RZ, 0x3c, !PT ;  /* 0x000000020b0b7212 */ /* 0x000fce00078e3cff */
.L_x_24:
[----:B------:R-:W-:Y:S01]  /*18f0*/  UMOV UR5, 0x400 ;  /* 0x0000040000057882 */ /* 0x000fe20000000000 */
[----:B------:R-:W-:Y:S01]  /*1900*/  SHF.L.U32 R2, R15, 0x1f, RZ ;  /* 0x0000001f0f027819 */ /* 0x000fe200000006ff */
[----:B-1----:R-:W-:Y:S01]  /*1910*/  ULEA UR5, UR4, UR5, 0x18 ;  /* 0x0000000504057291 */ /* 0x002fe2000f8ec0ff */
[----:B------:R-:W-:Y:S01]  /*1920*/  R2UR UR35, R16 ;  /* 0x00000000102372ca */ /* 0x000fe200000e0000 */
[----:B------:R-:W-:Y:S01]  /*1930*/  UISETP.GE.U32.AND UP0, UPT, UR21, 0x7f, UPT ;  /* 0x0000007f1500788c */ /* 0x000fe2000bf06070 */
[----:B------:R-:W-:Y:S01]  /*1940*/  R2UR UR11, R17 ;  /* 0x00000000110b72ca */ /* 0x000fe200000e0000 */
[----:B------:R-:W-:Y:S01]  /*1950*/  ULEA UR8, UR14, UR5, 0x3 ;  /* 0x000000050e087291 */ /* 0x000fe2000f8e18ff */
[----:B------:R-:W-:-:S08]  /*1960*/  UMOV UR26, URZ ;  /* 0x000000ff001a7c82 */ /* 0x000fd00008000000 */
[----:B------:R1:W2:Y:S01]  /*1970*/  SYNCS.PHASECHK.TRANS64.TRYWAIT P0, [UR8+0x50], R2 ;  /* 0x00005002ff0075a7 */ /* 0x0002a20008001108 */
[----:B------:R-:W-:-:S13]  /*1980*/  R2UR UR8, R23 ;  /* 0x00000000170872ca */ /* 0x000fda00000e0000 */
[----:B------:R-:W-:Y:S01]  /*1990*/  ULEA UR11, UR8, UR11, 0x6 ;  /* 0x0000000b080b7291 */ /* 0x000fe2000f8e30ff */
[----:B-1----:R-:W-:-:S05]  /*19a0*/  LEA.HI R2, R22, R22, RZ, 0x1 ;  /* 0x0000001616027211 */ /* 0x002fca00078f08ff */
[----:B------:R-:W-:-:S05]  /*19b0*/  IMAD.SHL.U32 R2, R2, 0x80, RZ ;  /* 0x0000008002027824 */ /* 0x000fca00078e00ff */
[----:B------:R-:W-:-:S04]  /*19c0*/  LOP3.LUT R2, R2, 0xffffff00, RZ, 0xc0, !PT ;  /* 0xffffff0002027812 */ /* 0x000fc800078ec0ff */
[----:B------:R-:W-:-:S13]  /*19d0*/  R2UR UR9, R2 ;  /* 0x00000000020972ca */ /* 0x000fda00000e0000 */
[----:B------:R-:W-:Y:S01]  /*19e0*/  ULOP3.LUT UR35, UR9, 0x80, UR35, 0xf8, !UPT ;  /* 0x0000008009237892 */ /* 0x000fe2000f8ef823 */
[----:B------:R-:W-:Y:S11]  /*19f0*/  BRA.U !UP0, `(.L_x_26) ;  /* 0x0000000108c07547 */ /* 0x000ff6000b800000 */
[----:B------:R-:W-:Y:S01]  /*1a00*/  UMOV UR16, UR7 ;  /* 0x0000000700107c82 */ /* 0x000fe20008000000 */
[----:B------:R-:W-:Y:S01]  /*1a10*/  UMOV UR17, UR14 ;  /* 0x0000000e00117c82 */ /* 0x000fe20008000000 */
[----:B------:R-:W-:-:S05]  /*1a20*/  UMOV UR34, URZ ;  /* 0x000000ff00227c82 */ /* 0x000fca0008000000 */
.L_x_32:
[----:B------:R-:W-:Y:S01]  /*1a30*/  ULEA UR33, UR17, UR5, 0x3 ;  /* 0x0000000511217291 */ /* 0x000fe2000f8e18ff */
[----:B------:R-:W-:Y:S01]  /*1a40*/  @P5 MOV R3, 0xa000 ;  /* 0x0000a00000035802 */ /* 0x000fe20000000f00 */
[----:B-12-4-:R-:W-:Y:S10]  /*1a50*/  @P0 BRA `(.L_x_27) ;  /* 0x00000000000c0947 */ /* 0x016ff40003800000 */
[----:B------:R-:W-:-:S04]  /*1a60*/  SHF.L.U32 R4, R15, 0x1f, RZ ;  /* 0x0000001f0f047819 */ /* 0x000fc800000006ff */
[----:B------:R-:W1:Y:S02]  /*1a70*/  SYNCS.PHASECHK.TRANS64.TRYWAIT P0, [UR33+0x50], R4 ;  /* 0x00005004ff0075a7 */ /* 0x000e640008001121 */
[----:B-1----:R-:W-:Y:S05]  /*1a80*/  @!P0 BRA `(.L_x_28) ;  /* 0x0000008c008c8947 */ /* 0x002fea0003800000 */
.L_x_27:
[----:B------:R2:W-:Y:S01]  /*1a90*/  @P5 SYNCS.ARRIVE.TRANS64 RZ, [UR33], R3 ;  /* 0x00000003ffff59a7 */ /* 0x0005e20008000021 */
[----:B------:R-:W-:Y:S02]  /*1aa0*/  ULOP3.LUT UR8, UR13, 0x2, URZ, 0xfc, !UPT ;  /* 0x000000020d087892 */ /* 0x000fe4000f8efcff */
[----:B------:R-:W-:Y:S02]  /*1ab0*/  UIADD3 UR16, UPT, UPT, UR16, 0x1, URZ ;  /* 0x0000000110107890 */ /* 0x000fe4000fffe0ff */
[----:B------:R-:W-:Y:S02]  /*1ac0*/  UISETP.NE.AND UP0, UPT, UR8, 0x2, UPT ;  /* 0x000000020800788c */ /* 0x000fe4000bf05270 */
[----:B------:R-:W-:-:S07]  /*1ad0*/  UISETP.NE.AND UP2, UPT, UR16, 0x1, UPT ;  /* 0x000000011000788c */ /* 0x000fce000bf45270 */
[----:B------:R-:W-:Y:S05]  /*1ae0*/  BRA.U UP0, `(.L_x_29) ;  /* 0x0000000100047547 */ /* 0x000fea000b800000 */
[----:B------:R-:W-:Y:S05]  /*1af0*/  BPT.TRAP 0x1 ;  /* 0x000000040000795c */ /* 0x000fea0000300000 */
.L_x_29:
[----:B------:R-:W-:Y:S04]  /*1b00*/  BSSY.RECONVERGENT B0, `(.L_x_30) ;  /* 0x0000003000007945 */ /* 0x000fe80003800200 */
[----:B------:R-:W-:Y:S05]  /*1b10*/  @!P4 BRA `(.L_x_31) ;  /* 0x000000000004c947 */ /* 0x000fea0003800000 */
[----:B------:R-:W-:Y:S05]  /*1b20*/  BPT.TRAP 0x1 ;  /* 0x000000040000795c */ /* 0x000fea0000300000 */
.L_x_31:
[----:B------:R-:W-:Y:S05]  /*1b30*/  BSYNC.RECONVERGENT B0 ;  /* 0x0000000000007941 */ /* 0x000fea0003800200 */
.L_x_30:
[----:B------:R-:W-:Y:S02]  /*1b40*/  UIADD3 UR14, UPT, UPT, UR17, 0x1, URZ ;  /* 0x00000001110e7890 */ /* 0x000fe4000fffe0ff */
[----:B------:R-:W-:Y:S02]  /*1b50*/  ULEA UR32, UR17, UR5, 0xe ;  /* 0x0000000511207291 */ /* 0x000fe4000f8e70ff */
[----:B------:R-:W-:Y:S02]  /*1b60*/  UISETP.NE.AND UP0, UPT, UR14, 0xa, UPT ;  /* 0x0000000a0e00788c */ /* 0x000fe4000bf05270 */
[----:B------:R-:W-:Y:S02]  /*1b70*/  UIADD3 UR30, UP1, UPT, UR24, 0x80, URZ ;  /* 0x00000080181e7890 */ /* 0x000fe4000ff3e0ff */
[----:B------:R-:W-:Y:S02]  /*1b80*/  USEL UR9, URZ, 0x1, UP0 ;  /* 0x00000001ff097887 */ /* 0x000fe40008000000 */
[----:B------:R-:W-:-:S02]  /*1b90*/  USEL UR14, UR14, URZ, UP0 ;  /* 0x000000ff0e0e7287 */ /* 0x000fc40008000000 */
[----:B------:R-:W-:Y:S02]  /*1ba0*/  UIADD3 UR28, UP0, UPT, UR24, 0x180, URZ ;  /* 0x00000180181c7890 */ /* 0x000fe4000ff1e0ff */
[----:B------:R-:W-:Y:S01]  /*1bb0*/  ULEA UR8, UR14, UR5, 0x3 ;  /* 0x000000050e087291 */ /* 0x000fe2000f8e18ff */
[----:B------:R-:W-:Y:S01]  /*1bc0*/  LOP3.LUT R15, R15, UR9, RZ, 0x3c, !PT ;  /* 0x000000090f0f7c12 */ /* 0x000fe2000f8e3cff */
[----:B------:R-:W-:Y:S02]  /*1bd0*/  ULOP3.LUT UR33, UR33, 0xfefffff8, URZ, 0xc0, !UPT ;  /* 0xfefffff821217892 */ /* 0x000fe4000f8ec0ff */
[----:B------:R-:W-:Y:S01]  /*1be0*/  UIADD3.X UR31, UPT, UPT, URZ, UR25, URZ, UP1, !UPT ;  /* 0x00000019ff1f7290 */ /* 0x000fe20008ffe4ff */
[----:B-1----:R-:W-:Y:S01]  /*1bf0*/  SHF.L.U32 R2, R15, 0x1f, RZ ;  /* 0x0000001f0f027819 */ /* 0x002fe200000006ff */
[----:B------:R-:W-:Y:S02]  /*1c00*/  UIADD3 UR32, UPT, UPT, UR32, 0x6400, URZ ;  /* 0x0000640020207890 */ /* 0x000fe4000fffe0ff */
[----:B------:R-:W-:Y:S01]  /*1c10*/  UIADD3.X UR29, UPT, UPT, URZ, UR25, URZ, UP0, !UPT ;  /* 0x00000019ff1d7290 */ /* 0x000fe200087fe4ff */
[----:B------:R1:W4:Y:S01]  /*1c20*/  SYNCS.PHASECHK.TRANS64.TRYWAIT P0, [UR8+0x50], R2 ;  /* 0x00005002ff0075a7 */ /* 0x0003220008001108 */
[----:B------:R-:W-:Y:S01]  /*1c30*/  ULEA UR8, UR17, UR5, 0xc ;  /* 0x0000000511087291 */ /* 0x000fe2000f8e60ff */
[----:B------:R-:W-:Y:S01]  /*1c40*/  UMOV UR18, 0x0 ;  /* 0x0000000000127882 */ /* 0x000fe20000000000 */
[----:B------:R-:W-:-:S02]  /*1c50*/  UMOV UR19, 0x10000000 ;  /* 0x1000000000137882 */ /* 0x000fc40000000000 */
[----:B------:R-:W-:Y:S01]  /*1c60*/  UIADD3 UR8, UPT, UPT, UR8, 0x2e400, URZ ;  /* 0x0002e40008087890 */ /* 0x000fe2000fffe0ff */
[----:B------:R2:W-:Y:S01]  /*1c70*/  UTMALDG.3D.2CTA [UR32], [UR30], desc[UR18] ;  /* 0x000012201e0075b4 */ /* 0x0005e20008211000 */
[----:B------:R-:W-:Y:S01]  /*1c80*/  UMOV UR10, UR34 ;  /* 0x00000022000a7c82 */ /* 0x000fe20008000000 */
[----:B------:R-:W-:Y:S01]  /*1c90*/  UMOV UR12, UR36 ;  /* 0x00000024000c7c82 */ /* 0x000fe20008000000 */
[----:B------:R-:W-:Y:S01]  /*1ca0*/  UMOV UR9, UR33 ;  /* 0x0000002100097c82 */ /* 0x000fe20008000000 */
[----:B------:R-:W-:Y:S01]  /*1cb0*/  UMOV UR26, UR6 ;  /* 0x00000006001a7c82 */ /* 0x000fe20008000000 */
[----:B------:R-:W-:-:S03]  /*1cc0*/  UMOV UR17, UR14 ;  /* 0x0000000e00117c82 */ /* 0x000fc60008000000 */
[----:B------:R1:W-:Y:S01]  /*1cd0*/  UTMALDG.3D.2CTA [UR8], [UR28], desc[UR18] ;  /* 0x000012081c0075b4 */ /* 0x0003e20008211000 */
[----:B--2---:R-:W-:Y:S01]  /*1ce0*/  UIADD3 UR34, UPT, UPT, UR34, 0x40, URZ ;  /* 0x0000004022227890 */ /* 0x004fe2000fffe0ff */
[----:B------:R-:W-:Y:S11]  /*1cf0*/  BRA.U UP2, `(.L_x_32) ;  /* 0xfffffffd024c7547 */ /* 0x000ff6000b83ffff */
.L_x_26:
[----:B--2-4-:R-:W-:Y:S01]  /*1d00*/  PLOP3.LUT P0, PT, PT, PT, UP5, 0x80, 0x8 ;  /* 0x000000000008781c */ /* 0x014fe20003f0f058 */
[----:B-1----:R-:W-:Y:S01]  /*1d10*/  ULEA UR8, UR14, UR5, 0x3 ;  /* 0x000000050e087291 */ /* 0x002fe2000f8e18ff */
[----:B------:R-:W-:Y:S01]  /*1d20*/  SHF.L.U32 R2, R15, 0x1f, RZ ;  /* 0x0000001f0f027819 */ /* 0x000fe200000006ff */
[----:B------:R-:W-:-:S10]  /*1d30*/  UISETP.GT.AND UP0, UPT, UR23, UR22, UPT ;  /* 0x000000161700728c */ /* 0x000fd4000bf04270 */
[----:B------:R-:W-:Y:S01]  /*1d40*/  @!P0 SYNCS.ARRIVE.TRANS64.A1T0 RZ, [UR5+0xd8], RZ ;  /* 0x0000d8ffffff89a7 */ /* 0x000fe20008100005 */
[----:B------:R1:W2:Y:S01]  /*1d50*/  SYNCS.PHASECHK.TRANS64.TRYWAIT P0, [UR8+0x50], R2 ;  /* 0x00005002ff0075a7 */ /* 0x0002a20008001108 */
[----:B------:R-:W-:Y:S05]  /*1d60*/  BRA.U !UP0, `(.L_x_33) ;  /* 0x0000000108c07547 */ /* 0x000fea000b800000 */
[----:B------:R-:W-:Y:S01]  /*1d70*/  UIADD3 UR27, UPT, UPT, UR15, UR26, URZ ;  /* 0x0000001a0f1b7290 */ /* 0x000fe2000fffe0ff */
[----:B------:R-:W-:-:S11]  /*1d80*/  UMOV UR34, UR14 ;  /* 0x0000000e00227c82 */ /* 0x000fd60008000000 */
.L_x_39:
[----:B------:R-:W-:Y:S01]  /*1d90*/  ULEA UR17, UR34, UR5, 0x3 ;  /* 0x0000000522117291 */ /* 0x000fe2000f8e18ff */
[----:B--2---:R-:W-:Y:S01]  /*1da0*/  @P5 MOV R3, 0xa000 ;  /* 0x0000a00000035802 */ /* 0x004fe20000000f00 */
[----:B-12---:R-:W-:Y:S10]  /*1db0*/  @P0 BRA `(.L_x_34) ;  /* 0x00000000000c0947 */ /* 0x006ff40003800000 */
[----:B------:R-:W-:-:S04]  /*1dc0*/  SHF.L.U32 R4, R15, 0x1f, RZ ;  /* 0x0000001f0f047819 */ /* 0x000fc800000006ff */
[----:B------:R-:W2:Y:S02]  /*1dd0*/  SYNCS.PHASECHK.TRANS64.TRYWAIT P0, [UR17+0x50], R4 ;  /* 0x00005004ff0075a7 */ /* 0x000ea40008001111 */
[----:B--2---:R-:W-:Y:S05]  /*1de0*/  @!P0 BRA `(.L_x_35) ;  /* 0x0000008800cc8947 */ /* 0x004fea0003800000 */
.L_x_34:
[----:B------:R2:W-:Y:S01]  /*1df0*/  @P5 SYNCS.ARRIVE.TRANS64 RZ, [UR17], R3 ;  /* 0x00000003ffff59a7 */ /* 0x0005e20008000011 */
[----:B------:R-:W-:-:S04]  /*1e00*/  ULOP3.LUT UR8, UR13, 0x2, URZ, 0xfc, !UPT ;  /* 0x000000020d087892 */ /* 0x000fc8000f8efcff */
[----:B------:R-:W-:-:S09]  /*1e10*/  UISETP.NE.AND UP0, UPT, UR8, 0x2, UPT ;  /* 0x000000020800788c */ /* 0x000fd2000bf05270 */
[----:B------:R-:W-:Y:S05]  /*1e20*/  BRA.U UP0, `(.L_x_36) ;  /* 0x0000000100047547 */ /* 0x000fea000b800000 */
[----:B------:R-:W-:Y:S05]  /*1e30*/  BPT.TRAP 0x1 ;  /* 0x000000040000795c */ /* 0x000fea0000300000 */
.L_x_36:
[----:B------:R-:W-:Y:S04]  /*1e40*/  BSSY.RECONVERGENT B0, `(.L_x_37) ;  /* 0x0000003000007945 */ /* 0x000fe80003800200 */
[----:B------:R-:W-:Y:S05]  /*1e50*/  @!P4 BRA `(.L_x_38) ;  /* 0x000000000004c947 */ /* 0x000fea0003800000 */
[----:B------:R-:W-:Y:S05]  /*1e60*/  BPT.TRAP 0x1 ;  /* 0x000000040000795c */ /* 0x000fea0000300000 */
.L_x_38:
[----:B------:R-:W-:Y:S05]  /*1e70*/  BSYNC.RECONVERGENT B0 ;  /* 0x0000000000007941 */ /* 0x000fea0003800200 */
.L_x_37:
        /* <DEDUP_REMOVED lines=9> */
[----:B------:R-:W-:Y:S02]  /*1f10*/  USHF.L.U32 UR18, UR26, 0x6, URZ ;  /* 0x000000061a127899 */ /* 0x000fe400080006ff */
[----:B------:R-:W-:Y:S01]  /*1f20*/  ULOP3.LUT UR17, UR17, 0xfefffff8, URZ, 0xc0, !UPT ;  /* 0xfefffff811117892 */ /* 0x000fe2000f8ec0ff */
[----:B-1----:R-:W-:Y:S01]  /*1f30*/  SHF.L.U32 R2, R15, 0x1f, RZ ;  /* 0x0000001f0f027819 */ /* 0x002fe200000006ff */
[----:B------:R-:W-:Y:S02]  /*1f40*/  UIADD3 UR16, UPT, UPT, UR16, 0x6400, URZ ;  /* 0x0000640010107890 */ /* 0x000fe4000fffe0ff */
[----:B------:R-:W-:Y:S01]  /*1f50*/  UIADD3.X UR33, UPT, UPT, URZ, UR25, URZ, UP1, !UPT ;  /* 0x00000019ff217290 */ /* 0x000fe20008ffe4ff */
[----:B------:R4:W1:Y:S01]  /*1f60*/  SYNCS.PHASECHK.TRANS64.TRYWAIT P0, [UR8+0x50], R2 ;  /* 0x00005002ff0075a7 */ /* 0x0008620008001108 */
[----:B------:R-:W-:-:S02]  /*1f70*/  ULEA UR8, UR34, UR5, 0xc ;  /* 0x0000000522087291 */ /* 0x000fc4000f8e60ff */
[----:B------:R-:W-:Y:S02]  /*1f80*/  UIADD3.X UR31, UPT, UPT, URZ, UR25, URZ, UP0, !UPT ;  /* 0x00000019ff1f7290 */ /* 0x000fe400087fe4ff */
[----:B------:R-:W-:Y:S01]  /*1f90*/  UIADD3 UR8, UPT, UPT, UR8, 0x2e400, URZ ;  /* 0x0002e40008087890 */ /* 0x000fe2000fffe0ff */
[----:B------:R-:W-:Y:S01]  /*1fa0*/  UMOV UR28, 0x0 ;  /* 0x00000000001c7882 */ /* 0x000fe20000000000 */
[----:B------:R-:W-:Y:S01]  /*1fb0*/  UMOV UR29, 0x10000000 ;  /* 0x10000000001d7882 */ /* 0x000fe20000000000 */
[----:B------:R-:W-:Y:S01]  /*1fc0*/  UMOV UR19, UR35 ;  /* 0x0000002300137c82 */ /* 0x000fe20008000000 */
[----:B------:R-:W-:Y:S01]  /*1fd0*/  UMOV UR20, UR36 ;  /* 0x0000002400147c82 */ /* 0x000fe20008000000 */
[----:B------:R-:W-:Y:S01]  /*1fe0*/  UMOV UR12, UR36 ;  /* 0x00000024000c7c82 */ /* 0x000fe20008000000 */
[----:B------:R-:W-:Y:S01]  /*1ff0*/  UMOV UR9, UR17 ;  /* 0x0000001100097c82 */ /* 0x000fe20008000000 */
[----:B------:R-:W-:Y:S01]  /*2000*/  UMOV UR10, UR18 ;  /* 0x00000012000a7c82 */ /* 0x000fe20008000000 */
[----:B------:R4:W-:Y:S01]  /*2010*/  UTMALDG.3D.2CTA [UR16], [UR32], desc[UR28] ;  /* 0x00001c10200075b4 */ /* 0x0009e20008211000 */
[----:B------:R-:W-:Y:S01]  /*2020*/  UIADD3 UR26, UPT, UPT, UR26, 0x1, URZ ;  /* 0x000000011a1a7890 */ /* 0x000fe2000fffe0ff */
[----:B------:R-:W-:-:S03]  /*2030*/  UMOV UR34, UR14 ;  /* 0x0000000e00227c82 */ /* 0x000fc60008000000 */
[----:B------:R-:W-:Y:S01]  /*2040*/  UISETP.NE.AND UP0, UPT, UR26, UR27, UPT ;  /* 0x0000001b1a00728c */ /* 0x000fe2000bf05270 */
[----:B------:R4:W-:Y:S08]  /*2050*/  UTMALDG.3D.2CTA [UR8], [UR30], desc[UR28] ;  /* 0x00001c081e0075b4 */ /* 0x0009f00008211000 */
[----:B----4-:R-:W-:Y:S05]  /*2060*/  BRA.U UP0, `(.L_x_39) ;  /* 0xfffffffd00487547 */ /* 0x010fea000b83ffff */
.L_x_33:
[C---:B-1----:R-:W-:Y:S01]  /*2070*/  LEA R2, R14.reuse, UR5, 0x3 ;  /* 0x000000050e027c11 */ /* 0x042fe2000f8e18ff */
[----:B------:R-:W-:Y:S01]  /*2080*/  NOP ;  /* 0x0000000000007918 */ /* 0x000fe20000000000 */
[----:B--2---:R-:W-:Y:S02]  /*2090*/  SHF.L.U32 R3, R13, 0x1f, RZ ;  /* 0x0000001f0d037819 */ /* 0x004fe400000006ff */
[----:B------:R-:W-:Y:S02]  /*20a0*/  LEA R4, R14, UR5, 0x4 ;  /* 0x000000050e047c11 */ /* 0x000fe4000f8e20ff */
[----:B------:R-:W1:Y:S02]  /*20b0*/  SYNCS.PHASECHK.TRANS64.TRYWAIT P0, [R2+URZ+0xe0], R3 ;  /* 0x0000e003020075a7 */ /* 0x000e6400080011ff */
[----:B-1----:R-:W-:Y:S05]  /*20c0*/  @!P0 BRA `(.L_x_40) ;  /* 0x00000088002c8947 */ /* 0x002fea0003800000 */
.L_x_236:
[----:B------:R-:W2:Y:S01]  /*20d0*/  LDS.128 R4, [R4+0x170] ;  /* 0x0001700004047984 */ /* 0x000ea20000000c00 */
[----:B------:R-:W-:Y:S01]  /*20e0*/  ISETP.GE.AND P0, PT, R65, 0x1, PT ;  /* 0x000000014100780c */ /* 0x000fe20003f06270 */
[----:B-1----:R-:W-:Y:S01]  /*20f0*/  VIADD R2, R2, 0xf0 ;  /* 0x000000f002027836 */ /* 0x002fe20000000000 */
[----:B------:R-:W-:Y:S01]  /*2100*/  @!PT LDS RZ, [RZ] ;  /* 0x00000000fffff984 */ /* 0x000fe20000000800 */
[----:B------:R-:W-:Y:S01]  /*2110*/  @!PT LDS RZ, [RZ] ;  /* 0x00000000fffff984 */ /* 0x000fe20000000800 */
[----:B------:R-:W-:Y:S01]  /*2120*/  @!PT LDS RZ, [RZ] ;  /* 0x00000000fffff984 */ /* 0x000fe20000000800 */
[----:B------:R-:W-:Y:S01]  /*2130*/  @!PT LDS RZ, [RZ] ;  /* 0x00000000fffff984 */ /* 0x000fe20000000800 */
[----:B------:R1:W-:Y:S06]  /*2140*/  MEMBAR.ALL.CTA ;  /* 0x0000000000007992 */ /* 0x0003ec0000008000 */
[----:B-1----:R-:W1:Y:S01]  /*2150*/  FENCE.VIEW.ASYNC.S ;  /* 0x00000000000073c6 */ /* 0x002e620000000000 */
[----:B------:R-:W-:-:S04]  /*2160*/  PRMT R2, RZ, 0x654, R2 ;  /* 0x00000654ff027816 */ /* 0x000fc80000000002 */
[----:B-1----:R1:W-:Y:S01]  /*2170*/  SYNCS.ARRIVE.TRANS64.RED.A1T0 RZ, [R2+URZ], RZ ;  /* 0x000000ff02ff79a7 */ /* 0x0023e200081004ff */
[----:B--2---:R-:W-:-:S13]  /*2180*/  LOP3.LUT P2, RZ, R6, 0x1, RZ, 0xc0, !PT ;  /* 0x0000000106ff7812 */ /* 0x004fda000784c0ff */
[----:B------:R-:W-:Y:S01]  /*2190*/  @P2 SHF.R.U32.HI R3, RZ, 0x10, R5 ;  /* 0x00000010ff032819 */ /* 0x000fe20000011605 */
[----:B------:R-:W-:Y:S01]  /*21a0*/  VOTEU.ANY UP0, P2 ;  /* 0x0000000000ff7886 */ /* 0x000fe20001000100 */
[----:B------:R-:W-:Y:S02]  /*21b0*/  @P2 MOV R10, R4 ;  /* 0x00000004000a2202 */ /* 0x000fe40000000f00 */
[----:B------:R-:W-:Y:S02]  /*21c0*/  @P2 R2UR.BROADCAST UR8, R3 ;  /* 0x00000000030822ca */ /* 0x000fe400008e0000 */
[----:B------:R-:W-:-:S11]  /*21d0*/  @P2 LOP3.LUT R9, R5, 0xffff, RZ, 0xc0, !PT ;  /* 0x0000ffff05092812 */ /* 0x000fd600078ec0ff */
[----:B------:R-:W-:Y:S01]  /*21e0*/  @UP0 UMOV UR36, UR8 ;  /* 0x0000000800240c82 */ /* 0x000fe20008000000 */
[----:B-1----:R-:W-:Y:S05]  /*21f0*/  @!P0 BRA `(.L_x_41) ;  /* 0x0000000000b88947 */ /* 0x002fea0003800000 */
[----:B------:R-:W3:Y:S01]  /*2200*/  LDC.64 R4, c[0x0][0xb18] ;  /* 0x0002c600ff047b82 */ /* 0x000ee20000000a00 */
[----:B------:R-:W-:-:S07]  /*2210*/  ISETP.NE.AND P3, PT, R65, 0x1, PT ;  /* 0x000000014100780c */ /* 0x000fce0003f65270 */
[----:B------:R-:W1:Y:S08]  /*2220*/  LDC.64 R6, c[0x0][0xb10] ;  /* 0x0002c400ff067b82 */ /* 0x000e700000000a00 */
[----:B------:R-:W2:Y:S08]  /*2230*/  LDC R18, c[0x0][0xb20] ;  /* 0x0002c800ff127b82 */ /* 0x000eb00000000800 */
[----:B------:R-:W4:Y:S01]  /*2240*/  LDC R19, c[0x0][0xb0c] ;  /* 0x0002c300ff137b82 */ /* 0x000f220000000800 */
[----:B---3--:R-:W-:Y:S01]  /*2250*/  IMAD.HI.U32 R21, R0, R5, RZ ;  /* 0x0000000500157227 */ /* 0x008fe200078e00ff */
[----:B------:R-:W-:-:S03]  /*2260*/  ISETP.NE.AND P0, PT, R4, 0x1, PT ;  /* 0x000000010400780c */ /* 0x000fc60003f05270 */
[----:B------:R-:W-:-:S03]  /*2270*/  IMAD.HI.U32 R5, R9, R5, RZ ;  /* 0x0000000509057227 */ /* 0x000fc600078e00ff */
[----:B------:R-:W3:Y:S01]  /*2280*/  LDC.64 R2, c[0x0][0xb28] ;  /* 0x0002ca00ff027b82 */ /* 0x000ee20000000a00 */
[----:B-1----:R-:W-:-:S04]  /*2290*/  IMAD.HI.U32 R22, R8, R6, RZ ;  /* 0x0000000608167227 */ /* 0x002fc800078e00ff */
[----:B------:R-:W-:Y:S01]  /*22a0*/  IMAD.HI.U32 R23, R10, R6, RZ ;  /* 0x000000060a177227 */ /* 0x000fe200078e00ff */
[----:B------:R-:W-:Y:S02]  /*22b0*/  SHF.R.U32.HI R22, RZ, R7, R22 ;  /* 0x00000007ff167219 */ /* 0x000fe40000011616 */
[-C--:B--2---:R-:W-:Y:S02]  /*22c0*/  SHF.R.U32.HI R21, RZ, R18.reuse, R21 ;  /* 0x00000012ff157219 */ /* 0x084fe40000011615 */
[----:B------:R-:W-:Y:S02]  /*22d0*/  SHF.R.U32.HI R5, RZ, R18, R5 ;  /* 0x00000012ff057219 */ /* 0x000fe40000011605 */
[----:B------:R-:W-:Y:S02]  /*22e0*/  SEL R21, R0, R21, !P0 ;  /* 0x0000001500157207 */ /* 0x000fe40004000000 */
[----:B------:R-:W-:Y:S02]  /*22f0*/  SHF.R.U32.HI R23, RZ, R7, R23 ;  /* 0x00000007ff177219 */ /* 0x000fe40000011617 */
[----:B----4-:R-:W-:-:S02]  /*2300*/  ISETP.NE.AND P1, PT, R19, 0x1, PT ;  /* 0x000000011300780c */ /* 0x010fc40003f25270 */
[----:B------:R-:W-:Y:S02]  /*2310*/  SEL R5, R9, R5, !P0 ;  /* 0x0000000509057207 */ /* 0x000fe40004000000 */
[----:B------:R-:W-:Y:S02]  /*2320*/  SEL R22, R8, R22, !P1 ;  /* 0x0000001608167207 */ /* 0x000fe40004800000 */
[----:B------:R-:W-:Y:S01]  /*2330*/  SEL R23, R10, R23, !P1 ;  /* 0x000000170a177207 */ /* 0x000fe20004800000 */
[----:B---3--:R-:W-:-:S04]  /*2340*/  IMAD.HI.U32 R20, R21, R2, RZ ;  /* 0x0000000215147227 */ /* 0x008fc800078e00ff */
        /* <DEDUP_REMOVED lines=10> */
[----:B------:R-:W-:-:S04]  /*23f0*/  @!P0 IMAD.HI.U32 R7, R23, R2, RZ ;  /* 0x0000000217078227 */ /* 0x000fc800078e00ff */
[----:B------:R-:W-:Y:S01]  /*2400*/  IMAD.MOV R2, RZ, RZ, -R6 ;  /* 0x000000ffff027224 */ /* 0x000fe200078e0a06 */
[----:B------:R-:W-:Y:S02]  /*2410*/  @!P0 SHF.R.U32.HI R3, RZ, R3, R7 ;  /* 0x00000003ff038219 */ /* 0x000fe40000011607 */
[----:B------:R-:W-:Y:S01]  /*2420*/  IADD3 R7, PT, PT, -R5, RZ, RZ ;  /* 0x000000ff05077210 */ /* 0x000fe20007ffe1ff */
[----:B------:R-:W-:Y:S01]  /*2430*/  IMAD R2, R65, R2, R5 ;  /* 0x0000000241027224 */ /* 0x000fe200078e0205 */
        /* <DEDUP_REMOVED lines=10> */
.L_x_41:
[----:B------:R-:W1:Y:S02]  /*24e0*/  LDCU UR8, c[0x0][0xb30] ;  /* 0x00016600ff0877ac */ /* 0x000e640008000800 */
[----:B-1----:R-:W-:-:S09]  /*24f0*/  UISETP.NE.AND UP0, UPT, UR8, 0x1, UPT ;  /* 0x000000010800788c */ /* 0x002fd2000bf05270 */
[----:B------:R-:W-:Y:S05]  /*2500*/  BRA.U UP0, `(.L_x_42) ;  /* 0x0000000100407547 */ /* 0x000fea000b800000 */
[----:B------:R-:W1:Y:S08]  /*2510*/  LDC.64 R4, c[0x0][0xb10] ;  /* 0x0002c400ff047b82 */ /* 0x000e700000000a00 */
[----:B------:R-:W2:Y:S08]  /*2520*/  LDC.64 R2, c[0x0][0xb18] ;  /* 0x0002c600ff027b82 */ /* 0x000eb00000000a00 */
[----:B------:R-:W4:Y:S08]  /*2530*/  LDC R6, c[0x0][0xb20] ;  /* 0x0002c800ff067b82 */ /* 0x000f300000000800 */
[----:B------:R-:W3:Y:S01]  /*2540*/  LDC R7, c[0x0][0xb0c] ;  /* 0x0002c300ff077b82 */ /* 0x000ee20000000800 */
[----:B-1----:R-:W-:-:S05]  /*2550*/  IMAD.HI.U32 R4, R10, R4, RZ ;  /* 0x000000040a047227 */ /* 0x002fca00078e00ff */
[----:B------:R-:W-:Y:S01]  /*2560*/  SHF.R.U32.HI R4, RZ, R5, R4 ;  /* 0x00000005ff047219 */ /* 0x000fe20000011604 */
[----:B--2---:R-:W-:Y:S01]  /*2570*/  IMAD.HI.U32 R3, R9, R3, RZ ;  /* 0x0000000309037227 */ /* 0x004fe200078e00ff */
[----:B------:R-:W-:-:S04]  /*2580*/  ISETP.NE.AND P0, PT, R2, 0x1, PT ;  /* 0x000000010200780c */ /* 0x000fc80003f05270 */
[----:B----4-:R-:W-:-:S04]  /*2590*/  SHF.R.U32.HI R3, RZ, R6, R3 ;  /* 0x00000006ff037219 */ /* 0x010fc80000011603 */
[----:B------:R-:W-:Y:S02]  /*25a0*/  SEL R3, R9, R3, !P0 ;  /* 0x0000000309037207 */ /* 0x000fe40004000000 */
[----:B---3--:R-:W-:-:S04]  /*25b0*/  ISETP.NE.AND P1, PT, R7, 0x1, PT ;  /* 0x000000010700780c */ /* 0x008fc80003f25270 */
[----:B------:R-:W-:-:S05]  /*25c0*/  SEL R4, R10, R4, !P1 ;  /* 0x000000040a047207 */ /* 0x000fca0004800000 */
[----:B------:R-:W-:Y:S02]  /*25d0*/  IMAD.IADD R5, R3, 0x1, -R4 ;  /* 0x0000000103057824 */ /* 0x000fe400078e0a04 */
[----:B------:R-:W-:Y:S02]  /*25e0*/  IMAD.IADD R3, R4, 0x1, -R3 ;  /* 0x0000000104037824 */ /* 0x000fe400078e0a03 */
[----:B------:R-:W-:Y:S02]  /*25f0*/  IMAD R10, R5, R7, R10 ;  /* 0x00000007050a7224 */ /* 0x000fe400078e020a */
[----:B------:R-:W-:-:S07]  /*2600*/  IMAD R9, R3, R2, R9 ;  /* 0x0000000203097224 */ /* 0x000fce00078e0209 */
.L_x_42:
[----:B------:R-:W-:Y:S01]  /*2610*/  VIADD R14, R14, 0x1 ;  /* 0x000000010e0e7836 */ /* 0x000fe20000000000 */
[----:B------:R-:W-:Y:S01]  /*2620*/  UPLOP3.LUT UP5, UPT, UPT, UPT, UPT, 0x80, 0x8 ;  /* 0x000000000008789c */ /* 0x000fe20003faf070 */
[----:B------:R-:W-:Y:S02]  /*2630*/  IMAD.IADD R22, R10, 0x1, R115 ;  /* 0x000000010a167824 */ /* 0x000fe400078e0273 */
[----:B------:R-:W-:Y:S01]  /*2640*/  IMAD.IADD R23, R9, 0x1, R114 ;  /* 0x0000000109177824 */ /* 0x000fe200078e0272 */
[----:B------:R-:W-:-:S04]  /*2650*/  ISETP.NE.AND P0, PT, R14, 0x2, PT ;  /* 0x000000020e00780c */ /* 0x000fc80003f05270 */
[----:B------:R-:W-:Y:S02]  /*2660*/  SEL R2, RZ, 0x1, P0 ;  /* 0x00000001ff027807 */ /* 0x000fe40000000000 */
[----:B------:R-:W-:Y:S02]  /*2670*/  SEL R14, R14, RZ, P0 ;  /* 0x000000ff0e0e7207 */ /* 0x000fe40000000000 */
[----:B------:R-:W-:Y:S01]  /*2680*/  LOP3.LUT R13, R13, R2, RZ, 0x3c, !PT ;  /* 0x000000020d0d7212 */ /* 0x000fe200078e3cff */
[----:B------:R-:W-:Y:S06]  /*2690*/  @P2 BRA `(.L_x_43) ;  /* 0xfffffff000542947 */ /* 0x000fec000383ffff */
[----:B------:R-:W-:Y:S01]  /*26a0*/  UIADD3 UR5, UPT, UPT, UR5, 0x50, URZ ;  /* 0x0000005005057890 */ /* 0x000fe2000fffe0ff */
[----:B------:R-:W-:-:S03]  /*26b0*/  SHF.L.U32 R2, R15, 0x1f, RZ ;  /* 0x0000001f0f027819 */ /* 0x000fc600000006ff */
[----:B------:R-:W-:-:S09]  /*26c0*/  ULEA UR4, UR14, UR5, 0x3 ;  /* 0x000000050e047291 */ /* 0x000fd2000f8e18ff */
[----:B------:R-:W1:Y:S02]  /*26d0*/  SYNCS.PHASECHK.TRANS64.TRYWAIT P0, [UR4], R2 ;  /* 0x00000002ff0075a7 */ /* 0x000e640008001104 */
[----:B-1----:R-:W-:Y:S05]  /*26e0*/  @!P0 BRA `(.L_x_44) ;  /* 0x0000008000b88947 */ /* 0x002fea0003800000 */
.L_x_238:
[----:B------:R-:W-:-:S04]  /*26f0*/  UIADD3 UR6, UPT, UPT, UR14, 0x1, URZ ;  /* 0x000000010e067890 */ /* 0x000fc8000fffe0ff */
[----:B------:R-:W-:-:S04]  /*2700*/  UISETP.NE.AND UP0, UPT, UR6, 0xa, UPT ;  /* 0x0000000a0600788c */ /* 0x000fc8000bf05270 */
[----:B------:R-:W-:Y:S02]  /*2710*/  USEL UR7, URZ, 0x1, UP0 ;  /* 0x00000001ff077887 */ /* 0x000fe40008000000 */
[----:B------:R-:W-:-:S04]  /*2720*/  USEL UR6, UR6, URZ, UP0 ;  /* 0x000000ff06067287 */ /* 0x000fc80008000000 */
[----:B------:R-:W-:Y:S01]  /*2730*/  ULEA UR4, UR6, UR5, 0x3 ;  /* 0x0000000506047291 */ /* 0x000fe2000f8e18ff */
[----:B-1----:R-:W-:-:S04]  /*2740*/  LOP3.LUT R2, R15, UR7, RZ, 0x3c, !PT ;  /* 0x000000070f027c12 */ /* 0x002fc8000f8e3cff */
[----:B------:R-:W-:-:S04]  /*2750*/  SHF.L.U32 R3, R2, 0x1f, RZ ;  /* 0x0000001f02037819 */ /* 0x000fc800000006ff */
[----:B------:R-:W1:Y:S02]  /*2760*/  SYNCS.PHASECHK.TRANS64.TRYWAIT P0, [UR4], R3 ;  /* 0x00000003ff0075a7 */ /* 0x000e640008001104 */
[----:B-1----:R-:W-:Y:S05]  /*2770*/  @!P0 BRA `(.L_x_45) ;  /* 0x0000008000ac8947 */ /* 0x002fea0003800000 */
.L_x_240:
[----:B------:R-:W-:-:S04]  /*2780*/  UIADD3 UR6, UPT, UPT, UR6, 0x1, URZ ;  /* 0x0000000106067890 */ /* 0x000fc8000fffe0ff */
[----:B------:R-:W-:-:S04]  /*2790*/  UISETP.NE.AND UP0, UPT, UR6, 0xa, UPT ;  /* 0x0000000a0600788c */ /* 0x000fc8000bf05270 */
[----:B------:R-:W-:Y:S02]  /*27a0*/  USEL UR7, URZ, 0x1, UP0 ;  /* 0x00000001ff077887 */ /* 0x000fe40008000000 */
[----:B------:R-:W-:-:S04]  /*27b0*/  USEL UR6, UR6, URZ, UP0 ;  /* 0x000000ff06067287 */ /* 0x000fc80008000000 */
[----:B------:R-:W-:Y:S01]  /*27c0*/  ULEA UR4, UR6, UR5, 0x3 ;  /* 0x0000000506047291 */ /* 0x000fe2000f8e18ff */
[----:B------:R-:W-:-:S04]  /*27d0*/  LOP3.LUT R2, R2, UR7, RZ, 0x3c, !PT ;  /* 0x0000000702027c12 */ /* 0x000fc8000f8e3cff */
[----:B-1----:R-:W-:-:S04]  /*27e0*/  SHF.L.U32 R3, R2, 0x1f, RZ ;  /* 0x0000001f02037819 */ /* 0x002fc800000006ff */
[----:B------:R-:W1:Y:S02]  /*27f0*/  SYNCS.PHASECHK.TRANS64.TRYWAIT P0, [UR4], R3 ;  /* 0x00000003ff0075a7 */ /* 0x000e640008001104 */
[----:B-1----:R-:W-:Y:S05]  /*2800*/  @!P0 BRA `(.L_x_46) ;  /* 0x0000008000a08947 */ /* 0x002fea0003800000 */
.L_x_242:
        /* <DEDUP_REMOVED lines=9> */
.L_x_244:
        /* <DEDUP_REMOVED lines=9> */
.L_x_246:
        /* <DEDUP_REMOVED lines=9> */
.L_x_248:
        /* <DEDUP_REMOVED lines=9> */
.L_x_250:
        /* <DEDUP_REMOVED lines=9> */
.L_x_252:
        /* <DEDUP_REMOVED lines=9> */
.L_x_254:
[----:B------:R-:W-:-:S04]  /*2b70*/  UIADD3 UR6, UPT, UPT, UR6, 0x1, URZ ;  /* 0x0000000106067890 */ /* 0x000fc8000fffe0ff */
[----:B------:R-:W-:-:S04]  /*2b80*/  UISETP.NE.AND UP0, UPT, UR6, 0xa, UPT ;  /* 0x0000000a0600788c */ /* 0x000fc8000bf05270 */
[----:B------:R-:W-:Y:S02]  /*2b90*/  USEL UR4, URZ, 0x1, UP0 ;  /* 0x00000001ff047887 */ /* 0x000fe40008000000 */
[----:B------:R-:W-:-:S04]  /*2ba0*/  USEL UR6, UR6, URZ, UP0 ;  /* 0x000000ff06067287 */ /* 0x000fc80008000000 */
[----:B------:R-:W-:Y:S01]  /*2bb0*/  ULEA UR6, UR6, UR5, 0x3 ;  /* 0x0000000506067291 */ /* 0x000fe2000f8e18ff */
[----:B------:R-:W-:-:S04]  /*2bc0*/  LOP3.LUT R2, R2, UR4, RZ, 0x3c, !PT ;  /* 0x0000000402027c12 */ /* 0x000fc8000f8e3cff */
[----:B------:R-:W-:Y:S01]  /*2bd0*/  SHF.L.U32 R2, R2, 0x1f, RZ ;  /* 0x0000001f02027819 */ /* 0x000fe200000006ff */
[----:B-1-3--:R-:W-:-:S07]  /*2be0*/  IMAD.U32 R0, RZ, RZ, UR6 ;  /* 0x00000006ff007e24 */ /* 0x00afce000f8e00ff */
.L_x_53:
[----:B-1----:R1:W2:Y:S02]  /*2bf0*/  SYNCS.PHASECHK.TRANS64.TRYWAIT P0, [R0+URZ], R2 ;  /* 0x00000002000075a7 */ /* 0x0022a400080011ff */
[----:B--2---:R-:W-:Y:S05]  /*2c00*/  @!P0 NANOSLEEP.SYNCS 0x989680 ;  /* 0x009896800000895d */ /* 0x004fea0003900000 */
[----:B------:R-:W2:Y:S02]  /*2c10*/  @!P0 SYNCS.PHASECHK.TRANS64 P0, [R0+URZ], R2 ;  /* 0x00000002000085a7 */ /* 0x000ea400080010ff */
[----:B--2---:R-:W-:Y:S05]  /*2c20*/  @P0 EXIT ;  /* 0x000000000000094d */ /* 0x004fea0003800000 */
[----:B------:R-:W-:Y:S05]  /*2c30*/  BRA `(.L_x_53) ;  /* 0xfffffffc00ec7947 */ /* 0x000fea000383ffff */
.L_x_23:
[----:B------:R-:W-:-:S04]  /*2c40*/  UISETP.NE.AND UP1, UPT, UR4, URZ, UPT ;  /* 0x000000ff0400728c */ /* 0x000fc8000bf25270 */
[----:B------:R-:W-:-:S09]  /*2c50*/  UISETP.NE.OR UP1, UPT, UR7, 0x1, UP1 ;  /* 0x000000010700788c */ /* 0x000fd20008f25670 */
[----:B------:R-:W-:Y:S05]  /*2c60*/  BRA.U UP1, `(.L_x_54) ;  /* 0x00000005014c7547 */ /* 0x000fea000b800000 */
[----:B------:R-:W-:Y:S01]  /*2c70*/  HFMA2 R11, -RZ, RZ, 0, 0 ;  /* 0x00000000ff0b7431 */ /* 0x000fe200000001ff */
[----:B------:R-:W-:Y:S01]  /*2c80*/  ISETP.GE.U32.AND P2, PT, R10, 0x2, PT ;  /* 0x000000020a00780c */ /* 0x000fe20003f46070 */
[----:B------:R-:W-:Y:S01]  /*2c90*/  IMAD.MOV.U32 R12, RZ, RZ, 0x1 ;  /* 0x00000001ff0c7424 */ /* 0x000fe200078e00ff */
[----:B------:R-:W-:Y:S01]  /*2ca0*/  CS2R R8, SRZ ;  /* 0x0000000000087805 */ /* 0x000fe2000001ff00 */
[----:B------:R-:W-:Y:S01]  /*2cb0*/  IMAD.MOV.U32 R3, RZ, RZ, RZ ;  /* 0x000000ffff037224 */ /* 0x000fe200078e00ff */
[----:B------:R-:W-:Y:S01]  /*2cc0*/  UMOV UR6, 0x400 ;  /* 0x0000040000067882 */ /* 0x000fe20000000000 */
[----:B------:R-:W-:Y:S01]  /*2cd0*/  UMOV UR7, URZ ;  /* 0x000000ff00077c82 */ /* 0x000fe20008000000 */
[----:B------:R-:W-:-:S12]  /*2ce0*/  ULEA UR6, UR4, UR6, 0x18 ;  /* 0x0000000604067291 */ /* 0x000fd8000f8ec0ff */
.L_x_58:
[----:B------:R-:W-:Y:S02]  /*2cf0*/  LEA R0, R3, UR6, 0x3 ;  /* 0x0000000603007c11 */ /* 0x000fe4000f8e18ff */
[----:B------:R-:W-:-:S03]  /*2d00*/  SHF.L.U32 R4, R8, 0x1f, RZ ;  /* 0x0000001f08047819 */ /* 0x000fc600000006ff */
[----:B------:R-:W-:Y:S01]  /*2d10*/  VIADD R5, R0, 0x150 ;  /* 0x0000015000057836 */ /* 0x000fe20000000000 */
[----:B------:R-:W1:Y:S02]  /*2d20*/  SYNCS.PHASECHK.TRANS64.TRYWAIT P0, [R0+URZ+0x140], R4 ;  /* 0x00014004000075a7 */ /* 0x000e6400080011ff */
[----:B-1----:R-:W-:Y:S05]  /*2d30*/  @!P0 BRA `(.L_x_55) ;  /* 0x0000007c00fc8947 */ /* 0x002fea0003800000 */
.L_x_255:
[----:B------:R-:W-:Y:S01]  /*2d40*/  ULEA UR5, UR7, UR6, 0x3 ;  /* 0x0000000607057291 */ /* 0x000fe2000f8e18ff */
[----:B-1----:R-:W-:Y:S01]  /*2d50*/  PRMT R0, RZ, 0x654, R5 ;  /* 0x00000654ff007816 */ /* 0x002fe20000000005 */
[----:B------:R-:W-:Y:S01]  /*2d60*/  @!P2 IMAD.MOV.U32 R4, RZ, RZ, 0x10 ;  /* 0x00000010ff04a424 */ /* 0x000fe200078e00ff */
[----:B------:R-:W-:Y:S01]  /*2d70*/  SHF.L.U32 R5, R12, 0x1f, RZ ;  /* 0x0000001f0c057819 */ /* 0x000fe200000006ff */
[----:B------:R-:W-:Y:S01]  /*2d80*/  UIADD3 UR4, UPT, UPT, UR5, 0xe0, URZ ;  /* 0x000000e005047890 */ /* 0x000fe2000fffe0ff */
[----:B------:R1:W-:Y:S05]  /*2d90*/  SYNCS.ARRIVE.TRANS64.RED.A1T0 RZ, [R0+URZ], RZ ;  /* 0x000000ff00ff79a7 */ /* 0x0003ea00081004ff */
[----:B------:R-:W-:Y:S01]  /*2da0*/  IMAD.U32 R6, RZ, RZ, UR4 ;  /* 0x00000004ff067e24 */ /* 0x000fe2000f8e00ff */
[----:B------:R-:W2:Y:S04]  /*2db0*/  SYNCS.PHASECHK.TRANS64.TRYWAIT P0, [UR5+0xf0], R5 ;  /* 0x0000f005ff0075a7 */ /* 0x000ea80008001105 */
[----:B------:R-:W-:Y:S01]  /*2dc0*/  PRMT R6, R10, 0x654, R6 ;  /* 0x000006540a067816 */ /* 0x000fe20000000006 */
[----:B-12---:R-:W-:Y:S06]  /*2dd0*/  @!P0 BRA `(.L_x_56) ;  /* 0x0000007c00e88947 */ /* 0x006fec0003800000 */
.L_x_257:
[----:B------:R-:W-:Y:S01]  /*2de0*/  ULEA UR4, UR7, UR6, 0x4 ;  /* 0x0000000607047291 */ /* 0x000fe2000f8e20ff */
[----:B------:R-:W-:Y:S01]  /*2df0*/  SEL R2, R6, R2, !P2 ;  /* 0x0000000206027207 */ /* 0x000fe20005000000 */
[----:B------:R-:W-:Y:S01]  /*2e00*/  UIADD3 UR5, UPT, UPT, UR5, 0xe0, URZ ;  /* 0x000000e005057890 */ /* 0x000fe2000fffe0ff */
[----:B-1----:R-:W-:Y:S01]  /*2e10*/  LEA R0, R11, UR6, 0x3 ;  /* 0x000000060b007c11 */ /* 0x002fe2000f8e18ff */
[----:B------:R-:W-:Y:S01]  /*2e20*/  UIADD3 UR4, UPT, UPT, UR4, 0x170, URZ ;  /* 0x0000017004047890 */ /* 0x000fe2000fffe0ff */
[----:B------:R1:W-:Y:S01]  /*2e30*/  @!P2 SYNCS.ARRIVE.TRANS64.RED RZ, [R2+URZ], R4 ;  /* 0x0000000402ffa9a7 */ /* 0x0003e200080004ff */
[----:B------:R-:W-:Y:S01]  /*2e40*/  UIADD3 UR7, UPT, UPT, UR7, 0x1, URZ ;  /* 0x0000000107077890 */ /* 0x000fe2000fffe0ff */
[----:B------:R-:W-:-:S03]  /*2e50*/  VIADD R3, R3, 0x1 ;  /* 0x0000000103037836 */ /* 0x000fc60000000000 */
[----:B------:R-:W-:Y:S02]  /*2e60*/  UISETP.NE.AND UP0, UPT, UR7, 0x2, UPT ;  /* 0x000000020700788c */ /* 0x000fe4000bf05270 */
[----:B------:R-:W-:Y:S01]  /*2e70*/  ISETP.NE.AND P0, PT, R3, 0x2, PT ;  /* 0x000000020300780c */ /* 0x000fe20003f05270 */
[----:B------:R-:W-:Y:S06]  /*2e80*/  UGETNEXTWORKID.BROADCAST [UR4], [UR5] ;  /* 0x00000000040073ca */ /* 0x000fec0008000100 */
[----:B------:R-:W-:Y:S02]  /*2e90*/  USEL UR4, URZ, 0x1, UP0 ;  /* 0x00000001ff047887 */ /* 0x000fe40008000000 */
[----:B------:R-:W-:-:S04]  /*2ea0*/  USEL UR7, UR7, URZ, UP0 ;  /* 0x000000ff07077287 */ /* 0x000fc80008000000 */
[----:B------:R-:W-:Y:S02]  /*2eb0*/  LOP3.LUT R12, R12, UR4, RZ, 0x3c, !PT ;  /* 0x000000040c0c7c12 */ /* 0x000fe4000f8e3cff */
[----:B-1----:R-:W-:-:S04]  /*2ec0*/  SHF.L.U32 R4, R9, 0x1f, RZ ;  /* 0x0000001f09047819 */ /* 0x002fc800000006ff */
[----:B------:R-:W1:Y:S02]  /*2ed0*/  SYNCS.PHASECHK.TRANS64.TRYWAIT P1, [R0+URZ+0xe0], R4 ;  /* 0x0000e004000075a7 */ /* 0x000e6400080211ff */
[----:B-1----:R-:W-:Y:S05]  /*2ee0*/  @!P1 BRA `(.L_x_57) ;  /* 0x0000007c00bc9947 */ /* 0x002fea0003800000 */
.L_x_258:
[----:B-1----:R-:W-:Y:S01]  /*2ef0*/  LEA R4, R11, UR6, 0x4 ;  /* 0x000000060b047c11 */ /* 0x002fe2000f8e20ff */
[----:B------:R-:W-:Y:S01]  /*2f00*/  VIADD R0, R0, 0xf0 ;  /* 0x000000f000007836 */ /* 0x000fe20000000000 */
[----:B------:R-:W-:Y:S01]  /*2f10*/  SEL R3, R3, RZ, P0 ;  /* 0x000000ff03037207 */ /* 0x000fe20000000000 */
[----:B------:R-:W-:-:S03]  /*2f20*/  VIADD R11, R11, 0x1 ;  /* 0x000000010b0b7836 */ /* 0x000fc60000000000 */
[----:B------:R-:W1:Y:S01]  /*2f30*/  LDS.128 R4, [R4+0x170] ;  /* 0x0001700004047984 */ /* 0x000e620000000c00 */
[----:B------:R-:W-:Y:S02]  /*2f40*/  PRMT R0, RZ, 0x654, R0 ;  /* 0x00000654ff007816 */ /* 0x000fe40000000000 */
[C---:B------:R-:W-:Y:S01]  /*2f50*/  ISETP.NE.AND P1, PT, R11.reuse, 0x2, PT ;  /* 0x000000020b00780c */ /* 0x040fe20003f25270 */
[----:B------:R-:W-:Y:S01]  /*2f60*/  @!PT LDS RZ, [RZ] ;  /* 0x00000000fffff984 */ /* 0x000fe20000000800 */
[----:B------:R-:W-:Y:S01]  /*2f70*/  @!PT LDS RZ, [RZ] ;  /* 0x00000000fffff984 */ /* 0x000fe20000000800 */
[----:B------:R-:W-:Y:S01]  /*2f80*/  @!PT LDS RZ, [RZ] ;  /* 0x00000000fffff984 */ /* 0x000fe20000000800 */
[----:B------:R-:W-:Y:S01]  /*2f90*/  @!PT LDS RZ, [RZ] ;  /* 0x00000000fffff984 */ /* 0x000fe20000000800 */
[----:B------:R2:W-:Y:S06]  /*2fa0*/  MEMBAR.ALL.CTA ;  /* 0x0000000000007992 */ /* 0x0005ec0000008000 */
[----:B--2---:R-:W2:Y:S01]  /*2fb0*/  FENCE.VIEW.ASYNC.S ;  /* 0x00000000000073c6 */ /* 0x004ea20000000000 */
[----:B------:R-:W-:Y:S01]  /*2fc0*/  SEL R11, R11, RZ, P1 ;  /* 0x000000ff0b0b7207 */ /* 0x000fe20000800000 */
[----:B--2---:R2:W-:Y:S01]  /*2fd0*/  SYNCS.ARRIVE.TRANS64.RED.A1T0 RZ, [R0+URZ], RZ ;  /* 0x000000ff00ff79a7 */ /* 0x0045e200081004ff */
[----:B-1----:R-:W-:-:S02]  /*2fe0*/  LOP3.LUT P3, RZ, R6, 0x1, RZ, 0xc0, !PT ;  /* 0x0000000106ff7812 */ /* 0x002fc4000786c0ff */
[----:B------:R-:W-:-:S04]  /*2ff0*/  SEL R4, RZ, 0x1, P1 ;  /* 0x00000001ff047807 */ /* 0x000fc80000800000 */
[----:B------:R-:W-:Y:S02]  /*3000*/  LOP3.LUT R9, R9, R4, RZ, 0x3c, !PT ;  /* 0x0000000409097212 */ /* 0x000fe400078e3cff */
[----:B--2---:R-:W-:-:S04]  /*3010*/  SEL R0, RZ, 0x1, P0 ;  /* 0x00000001ff007807 */ /* 0x004fc80000000000 */
[----:B------:R-:W-:Y:S01]  /*3020*/  LOP3.LUT R8, R8, R0, RZ, 0x3c, !PT ;  /* 0x0000000008087212 */ /* 0x000fe200078e3cff */
[----:B------:R-:W-:Y:S06]  /*3030*/  @P3 BRA `(.L_x_58) ;  /* 0xfffffffc002c3947 */ /* 0x000fec000383ffff */
[----:B------:R-:W-:Y:S01]  /*3040*/  ULEA UR5, UR7, UR6, 0x3 ;  /* 0x0000000607057291 */ /* 0x000fe2000f8e18ff */
[----:B------:R-:W-:-:S08]  /*3050*/  SHF.L.U32 R2, R12, 0x1f, RZ ;  /* 0x0000001f0c027819 */ /* 0x000fd000000006ff */
[----:B------:R-:W1:Y:S02]  /*3060*/  SYNCS.PHASECHK.TRANS64 P0, [UR5+0xf0], R2 ;  /* 0x0000f002ff0075a7 */ /* 0x000e640008001005 */
[----:B-1----:R-:W-:Y:S05]  /*3070*/  @P0 BRA `(.L_x_59) ;  /* 0x0000000000080947 */ /* 0x002fea0003800000 */
[----:B------:R-:W1:Y:S02]  /*3080*/  SYNCS.PHASECHK.TRANS64.TRYWAIT P0, [UR5+0xf0], R2 ;  /* 0x0000f002ff0075a7 */ /* 0x000e640008001105 */
[----:B-1----:R-:W-:Y:S05]  /*3090*/  @!P0 BRA `(.L_x_60) ;  /* 0x0000007c00648947 */ /* 0x002fea0003800000 */
.L_x_59:
[----:B------:R-:W-:-:S04]  /*30a0*/  UIADD3 UR4, UPT, UPT, UR7, 0x1, URZ ;  /* 0x0000000107047890 */ /* 0x000fc8000fffe0ff */
[----:B------:R-:W-:-:S04]  /*30b0*/  UISETP.NE.AND UP0, UPT, UR4, 0x2, UPT ;  /* 0x000000020400788c */ /* 0x000fc8000bf05270 */
[----:B------:R-:W-:Y:S02]  /*30c0*/  USEL UR8, URZ, 0x1, UP0 ;  /* 0x00000001ff087887 */ /* 0x000fe40008000000 */
[----:B------:R-:W-:-:S04]  /*30d0*/  USEL UR4, UR4, URZ, UP0 ;  /* 0x000000ff04047287 */ /* 0x000fc80008000000 */
[----:B------:R-:W-:Y:S01]  /*30e0*/  ULEA UR4, UR4, UR6, 0x3 ;  /* 0x0000000604047291 */ /* 0x000fe2000f8e18ff */
[----:B-1----:R-:W-:-:S04]  /*30f0*/  LOP3.LUT R2, R12, UR8, RZ, 0x3c, !PT ;  /* 0x000000080c027c12 */ /* 0x002fc8000f8e3cff */
[----:B------:R-:W-:-:S04]  /*3100*/  SHF.L.U32 R0, R2, 0x1f, RZ ;  /* 0x0000001f02007819 */ /* 0x000fc800000006ff */
[----:B------:R-:W1:Y:S02]  /*3110*/  SYNCS.PHASECHK.TRANS64 P0, [UR4+0xf0], R0 ;  /* 0x0000f000ff0075a7 */ /* 0x000e640008001004 */
[----:B-1----:R-:W-:Y:S05]  /*3120*/  @P0 EXIT ;  /* 0x000000000000094d */ /* 0x002fea0003800000 */
[----:B------:R-:W-:Y:S02]  /*3130*/  SHF.L.U32 R2, R2, 0x1f, RZ ;  /* 0x0000001f02027819 */ /* 0x000fe400000006ff */
[----:B------:R-:W-:-:S07]  /*3140*/  MOV R0, UR4 ;  /* 0x0000000400007c02 */ /* 0x000fce0008000f00 */
.L_x_61:
[----:B-1----:R1:W2:Y:S02]  /*3150*/  SYNCS.PHASECHK.TRANS64.TRYWAIT P0, [R0+URZ+0xf0], R2 ;  /* 0x0000f002000075a7 */ /* 0x0022a400080011ff */
[----:B--2---:R-:W-:Y:S05]  /*3160*/  @!P0 NANOSLEEP.SYNCS 0x989680 ;  /* 0x009896800000895d */ /* 0x004fea0003900000 */
[----:B------:R-:W2:Y:S02]  /*3170*/  @!P0 SYNCS.PHASECHK.TRANS64 P0, [R0+URZ+0xf0], R2 ;  /* 0x0000f002000085a7 */ /* 0x000ea400080010ff */
[----:B--2---:R-:W-:Y:S05]  /*3180*/  @P0 EXIT ;  /* 0x000000000000094d */ /* 0x004fea0003800000 */
[----:B------:R-:W-:Y:S05]  /*3190*/  BRA `(.L_x_61) ;  /* 0xfffffffc00ec7947 */ /* 0x000fea000383ffff */
.L_x_54:
[----:B------:R-:W-:Y:S05]  /*31a0*/  BRA.U UP4, `(.L_x_62) ;  /* 0x0000001104d87547 */ /* 0x000fea000b800000 */
[----:B------:R-:W-:Y:S01]  /*31b0*/  UMOV UR7, 0x40 ;  /* 0x0000004000077882 */ /* 0x000fe20000000000 */
[----:B------:R-:W-:Y:S01]  /*31c0*/  NOP ;  /* 0x0000000000007918 */ /* 0x000fe20000000000 */
[----:B------:R-:W-:Y:S01]  /*31d0*/  ULEA UR7, UR4, UR7, 0x18 ;  /* 0x0000000704077291 */ /* 0x000fe2000f8ec0ff */
[----:B------:R-:W-:Y:S02]  /*31e0*/  UMOV UR8, 0x400 ;  /* 0x0000040000087882 */ /* 0x000fe40000000000 */
[----:B------:R-:W-:-:S06]  /*31f0*/  ULEA UR8, UR4, UR8, 0x18 ;  /* 0x0000000804087291 */ /* 0x000fcc000f8ec0ff */
[----:B------:R-:W1:Y:S02]  /*3200*/  LDS.U8 R2, [UR7+0x1c] ;  /* 0x00001c07ff027984 */ /* 0x000e640008000000 */
[----:B-1----:R-:W-:-:S13]  /*3210*/  ISETP.NE.AND P0, PT, R2, RZ, PT ;  /* 0x000000ff0200720c */ /* 0x002fda0003f05270 */
[----:B------:R-:W-:Y:S05]  /*3220*/  @P0 BRA `(.L_x_63) ;  /* 0x0000000400080947 */ /* 0x000fea0003800000 */
[----:B------:R-:W-:Y:S02]  /*3230*/  UISETP.NE.U32.AND UP0, UPT, UR6, 0x1, UPT ;  /* 0x000000010600788c */ /* 0x000fe4000bf05070 */
[----:B------:R-:W-:-:S07]  /*3240*/  UIADD3 UR9, UPT, UPT, UR7, 0x8, URZ ;  /* 0x0000000807097890 */ /* 0x000fce000fffe0ff */
[----:B------:R-:W-:Y:S05]  /*3250*/  BRA.U !UP0, `(.L_x_64) ;  /* 0x00000001089c7547 */ /* 0x000fea000b800000 */
[----:B------:R-:W-:Y:S01]  /*3260*/  ELECT P0, URZ, PT ;  /* 0x0000000000ff782f */ /* 0x000fe20003800000 */
[----:B------:R-:W-:-:S12]  /*3270*/  BSSY B0, `(.L_x_64) ;  /* 0x0000025000007945 */ /* 0x000fd80003800000 */
[----:B------:R-:W-:Y:S05]  /*3280*/  @!P0 BRA `(.L_x_65) ;  /* 0x00000000008c8947 */ /* 0x000fea0003800000 */
[----:B------:R-:W-:-:S05]  /*3290*/  UMOV UR4, 0x10 ;  /* 0x0000001000047882 */ /* 0x000fca0000000000 */
[----:B------:R-:W-:Y:S04]  /*32a0*/  DEPBAR.LE SB1, 0x36 ;  /* 0x00009d800000791a */ /* 0x000fe80000000000 */
[----:B------:R-:W1:Y:S02]  /*32b0*/  UTCATOMSWS.2CTA.FIND_AND_SET.ALIGN UP1, UR4, UR4 ;  /* 0x00000004000475e3 */ /* 0x000e640008220800 */
[----:B-1----:R-:W-:Y:S01]  /*32c0*/  MOV R10, UR4 ;  /* 0x00000004000a7c02 */ /* 0x002fe20008000f00 */
[----:B------:R-:W-:Y:S06]  /*32d0*/  BRA.U UP1, `(.L_x_66) ;  /* 0x0000000101187547 */ /* 0x000fec000b800000 */
.L_x_67:
[----:B------:R-:W-:Y:S05]  /*32e0*/  NANOSLEEP 0x64 ;  /* 0x000000640000795d */ /* 0x000fea0003800000 */
[----:B------:R-:W-:-:S05]  /*32f0*/  UMOV UR4, 0x10 ;  /* 0x0000001000047882 */ /* 0x000fca0000000000 */
[----:B------:R-:W-:Y:S04]  /*3300*/  DEPBAR.LE SB1, 0x36 ;  /* 0x00009d800000791a */ /* 0x000fe80000000000 */
[----:B------:R-:W1:Y:S02]  /*3310*/  UTCATOMSWS.2CTA.FIND_AND_SET.ALIGN UP1, UR4, UR4 ;  /* 0x00000004000475e3 */ /* 0x000e640008220800 */
[----:B-1----:R-:W-:Y:S01]  /*3320*/  MOV R10, UR4 ;  /* 0x00000004000a7c02 */ /* 0x002fe20008000f00 */
[----:B------:R-:W-:Y:S05]  /*3330*/  BRA.U !UP1, `(.L_x_67) ;  /* 0xfffffffd09e87547 */ /* 0x000fea000b83ffff */
.L_x_66:
[----:B------:R-:W1:Y:S01]  /*3340*/  LDS R5, [UR7+0x10] ;  /* 0x00001007ff057984 */ /* 0x000e620008000800 */
[----:B------:R-:W-:Y:S01]  /*3350*/  IMAD.U32 R3, RZ, RZ, UR8 ;  /* 0x00000008ff037e24 */ /* 0x000fe2000f8e00ff */
[----:B------:R-:W-:-:S03]  /*3360*/  MOV R2, UR5 ;  /* 0x0000000500027c02 */ /* 0x000fc60008000f00 */
[----:B------:R-:W-:Y:S01]  /*3370*/  VIADD R3, R3, 0x190 ;  /* 0x0000019003037836 */ /* 0x000fe20000000000 */
[----:B-1----:R-:W-:-:S04]  /*3380*/  SHF.L.U32 R5, R5, 0x1f, RZ ;  /* 0x0000001f05057819 */ /* 0x002fc800000006ff */
[----:B------:R-:W1:Y:S02]  /*3390*/  SYNCS.PHASECHK.TRANS64.TRYWAIT P0, [UR7+0x8], R5 ;  /* 0x00000805ff0075a7 */ /* 0x000e640008001107 */
[----:B-1----:R-:W-:Y:S05]  /*33a0*/  @P0 BRA `(.L_x_68) ;  /* 0x0000000000080947 */ /* 0x002fea0003800000 */
[----:B------:R-:W1:Y:S02]  /*33b0*/  SYNCS.PHASECHK.TRANS64.TRYWAIT P0, [UR7+0x8], R5 ;  /* 0x00000805ff0075a7 */ /* 0x000e640008001107 */
[----:B-1----:R-:W-:Y:S05]  /*33c0*/  @!P0 BRA `(.L_x_69) ;  /* 0x0000007800b08947 */ /* 0x002fea0003800000 */
.L_x_68:
[----:B-1----:R-:W-:Y:S01]  /*33d0*/  HFMA2 R4, -RZ, RZ, 0, 5.9604644775390625e-08 ;  /* 0x00000001ff047431 */ /* 0x002fe200000001ff */
[----:B------:R-:W-:Y:S01]  /*33e0*/  UPRMT UR4, UR5, 0x654, UR9 ;  /* 0x0000065405047896 */ /* 0x000fe20008000009 */
[----:B------:R-:W-:Y:S01]  /*33f0*/  IMAD.MOV.U32 R7, RZ, RZ, 0xffff ;  /* 0x0000ffffff077424 */ /* 0x000fe200078e00ff */
[----:B------:R-:W-:Y:S01]  /*3400*/  PRMT R2, R2, 0x654, R3 ;  /* 0x0000065402027816 */ /* 0x000fe20000000003 */
[----:B------:R-:W-:Y:S02]  /*3410*/  IMAD.MOV.U32 R5, RZ, RZ, 0x4 ;  /* 0x00000004ff057424 */ /* 0x000fe400078e00ff */
[----:B------:R-:W-:Y:S01]  /*3420*/  IMAD.SHL.U32 R9, R10, 0x20, RZ ;  /* 0x000000200a097824 */ /* 0x000fe200078e00ff */
[----:B------:R-:W-:Y:S02]  /*3430*/  MOV R3, UR4 ;  /* 0x0000000400037c02 */ /* 0x000fe40008000f00 */
[-C--:B------:R-:W-:Y:S01]  /*3440*/  SHF.L.U32 R7, R7, R10.reuse, RZ ;  /* 0x0000000a07077219 */ /* 0x080fe200000006ff */
[----:B------:R1:W-:Y:S01]  /*3450*/  SYNCS.ARRIVE.TRANS64.RED RZ, [UR4], R5 ;  /* 0x00000005ffff79a7 */ /* 0x0003e20008000404 */
[----:B------:R-:W-:Y:S01]  /*3460*/  SHF.L.U32 R6, R4, R10, RZ ;  /* 0x0000000a04067219 */ /* 0x000fe200000006ff */
[----:B------:R1:W-:Y:S04]  /*3470*/  STS [UR8+0x190], R9 ;  /* 0x00019009ff007988 */ /* 0x0003e80008000808 */
[----:B------:R1:W-:Y:S04]  /*3480*/  STAS [R2.64], R10 ;  /* 0x0000000a02007dbd */ /* 0x0003e8000c0008ff */
[----:B------:R1:W-:Y:S04]  /*3490*/  ATOMS.OR RZ, [UR7+0x14], R7 ;  /* 0x00001407ffff798c */ /* 0x0003e8000b000007 */
[----:B------:R1:W-:Y:S04]  /*34a0*/  ATOMS.OR RZ, [UR7+0x18], R6 ;  /* 0x00001806ffff798c */ /* 0x0003e8000b000007 */
[----:B------:R1:W-:Y:S02]  /*34b0*/  ATOMS.XOR RZ, [UR7+0x10], R4 ;  /* 0x00001004ffff798c */ /* 0x0003e4000b800007 */
.L_x_65:
[----:B------:R-:W-:Y:S05]  /*34c0*/  BSYNC B0 ;  /* 0x0000000000007941 */ /* 0x000fea0003800000 */
.L_x_64:
[----:B------:R-:W-:Y:S05]  /*34d0*/  BRA.U UP0, `(.L_x_70) ;  /* 0x00000001006c7547 */ /* 0x000fea000b800000 */
[----:B------:R-:W-:-:S03]  /*34e0*/  UMOV UR4, 0xffffffff ;  /* 0xffffffff00047882 */ /* 0x000fc60000000000 */
[----:B------:R-:W-:Y:S05]  /*34f0*/  BRA.DIV UR4, `(.L_x_71) ;  /* 0x0000007a047c7947 */ /* 0x000fea000b800000 */
[----:B------:R-:W-:-:S13]  /*3500*/  ELECT P6, URZ, PT ;  /* 0x0000000000ff782f */ /* 0x000fda00038c0000 */
.L_x_262:
[----:B------:R-:W-:Y:S05]  /*3510*/  @!P6 BRA `(.L_x_70) ;  /* 0x00000000005ce947 */ /* 0x000fea0003800000 */
[----:B-1----:R-:W1:Y:S02]  /*3520*/  LDS R3, [UR7+0x10] ;  /* 0x00001007ff037984 */ /* 0x002e640008000800 */
[----:B-1----:R-:W-:-:S04]  /*3530*/  SHF.L.U32 R3, R3, 0x1f, RZ ;  /* 0x0000001f03037819 */ /* 0x002fc800000006ff */
[----:B------:R-:W1:Y:S02]  /*3540*/  SYNCS.PHASECHK.TRANS64.TRYWAIT P0, [UR7+0x8], R3 ;  /* 0x00000803ff0075a7 */ /* 0x000e640008001107 */
[----:B-1----:R-:W-:Y:S05]  /*3550*/  @P0 BRA `(.L_x_72) ;  /* 0x0000000000080947 */ /* 0x002fea0003800000 */
[----:B------:R-:W1:Y:S02]  /*3560*/  SYNCS.PHASECHK.TRANS64.TRYWAIT P0, [UR7+0x8], R3 ;  /* 0x00000803ff0075a7 */ /* 0x000e640008001107 */
[----:B-1----:R-:W-:Y:S05]  /*3570*/  @!P0 BRA `(.L_x_73) ;  /* 0x00000078007c8947 */ /* 0x002fea0003800000 */
.L_x_72:
[----:B------:R-:W2:Y:S01]  /*3580*/  LDS R5, [UR8+0x190] ;  /* 0x00019008ff057984 */ /* 0x000ea20008000800 */
[----:B-1----:R-:W-:Y:S02]  /*3590*/  HFMA2 R2, -RZ, RZ, 0, 5.9604644775390625e-08 ;  /* 0x00000001ff027431 */ /* 0x002fe400000001ff */
[----:B------:R-:W-:Y:S01]  /*35a0*/  IMAD.MOV.U32 R3, RZ, RZ, 0xffff ;  /* 0x0000ffffff037424 */ /* 0x000fe200078e00ff */
[----:B------:R-:W-:Y:S01]  /*35b0*/  UPRMT UR4, UR5, 0x654, UR9 ;  /* 0x0000065405047896 */ /* 0x000fe20008000009 */
[----:B--2---:R-:W-:-:S03]  /*35c0*/  IMAD.SHL.U32 R4, R5, 0x20, RZ ;  /* 0x0000002005047824 */ /* 0x004fc600078e00ff */
[-C--:B------:R-:W-:Y:S02]  /*35d0*/  SHF.L.U32 R3, R3, R5.reuse, RZ ;  /* 0x0000000503037219 */ /* 0x080fe400000006ff */
[----:B------:R-:W-:Y:S01]  /*35e0*/  SHF.L.U32 R5, R2, R5, RZ ;  /* 0x0000000502057219 */ /* 0x000fe200000006ff */
[----:B------:R2:W-:Y:S04]  /*35f0*/  STS [UR8+0x190], R4 ;  /* 0x00019004ff007988 */ /* 0x0005e80008000808 */
[----:B------:R2:W-:Y:S04]  /*3600*/  ATOMS.OR RZ, [UR7+0x14], R3 ;  /* 0x00001403ffff798c */ /* 0x0005e8000b000007 */
[----:B------:R2:W-:Y:S01]  /*3610*/  ATOMS.OR RZ, [UR7+0x18], R5 ;  /* 0x00001805ffff798c */ /* 0x0005e2000b000007 */
[----:B------:R-:W-:Y:S03]  /*3620*/  SYNCS.ARRIVE.TRANS64.RED.A1T0 RZ, [UR4], RZ ;  /* 0x000000ffffff79a7 */ /* 0x000fe60008100404 */
[----:B------:R2:W-:Y:S01]  /*3630*/  ATOMS.XOR RZ, [UR7+0x10], R2 ;  /* 0x00001002ffff798c */ /* 0x0005e2000b800007 */
[----:B------:R-:W-:Y:S05]  /*3640*/  BRA `(.L_x_70) ;  /* 0x0000000000107947 */ /* 0x000fea0003800000 */
.L_x_63:
[----:B------:R-:W-:-:S05]  /*3650*/  MOV R2, 0xffffffff ;  /* 0xffffffff00027802 */ /* 0x000fca0000000f00 */
[----:B------:R1:W-:Y:S02]  /*3660*/  STS [UR8+0x190], R2 ;  /* 0x00019002ff007988 */ /* 0x0003e40008000808 */
[----:B-1----:R-:W-:Y:S02]  /*3670*/  MOV R2, 0x3690 ;  /* 0x0000369000027802 */ /* 0x002fe40000000f00 */
[----:B-----5:R-:W-:Y:S05]  /*3680*/  CALL.REL.NOINC `($__internal_1_$__cuda_sm10x_tcgen05_guardrail_trap_phase_invalid_during_alloc) ;  /* 0x0000007c00c87944 */ /* 0x020fea0003c00000 */
.L_x_70:
[----:B------:R-:W-:Y:S05]  /*3690*/  WARPSYNC.ALL ;  /* 0x0000000000007948 */ /* 0x000fea0003800000 */
[----:B------:R-:W3:Y:S01]  /*36a0*/  S2UR UR7, SR_CgaCtaId ;  /* 0x00000000000779c3 */ /* 0x000ee20000008800 */
[----:B------:R-:W-:Y:S01]  /*36b0*/  UMOV UR4, 0x400 ;  /* 0x0000040000047882 */ /* 0x000fe20000000000 */
[----:B------:R-:W-:-:S06]  /*36c0*/  NOP ;  /* 0x0000000000007918 */ /* 0x000fcc0000000000 */
[----:B------:R-:W-:Y:S06]  /*36d0*/  BAR.ARV 0x6, 0xa0 ;  /* 0x0182800000007b1d */ /* 0x000fec0000002000 */
[----:B------:R-:W4:Y:S01]  /*36e0*/  LDCU UR8, c[0x0][0x38c] ;  /* 0x00007180ff0877ac */ /* 0x000f220008000800 */
[----:B------:R-:W-:Y:S01]  /*36f0*/  LOP3.LUT R0, R0, 0xffff, RZ, 0xc0, !PT ;  /* 0x0000ffff00007812 */ /* 0x000fe200078ec0ff */
[----:B-1----:R-:W-:Y:S01]  /*3700*/  IMAD.MOV.U32 R9, RZ, RZ, 0x1 ;  /* 0x00000001ff097424 */ /* 0x002fe200078e00ff */
[----:B------:R-:W-:Y:S01]  /*3710*/  LOP3.LUT R8, R8, 0xffff, RZ, 0xc0, !PT ;  /* 0x0000ffff08087812 */ /* 0x000fe200078ec0ff */
[----:B------:R-:W-:Y:S01]  /*3720*/  UMOV UR19, URZ ;  /* 0x000000ff00137c82 */ /* 0x000fe20008000000 */
[----:B------:R-:W-:Y:S01]  /*3730*/  R2UR UR11, R0 ;  /* 0x00000000000b72ca */ /* 0x000fe200000e0000 */
[----:B------:R-:W-:Y:S01]  /*3740*/  UMOV UR18, URZ ;  /* 0x000000ff00127c82 */ /* 0x000fe20008000000 */
[----:B------:R-:W-:Y:S01]  /*3750*/  R2UR UR12, R8 ;  /* 0x00000000080c72ca */ /* 0x000fe200000e0000 */
[----:B------:R-:W-:Y:S01]  /*3760*/  IMAD.MOV.U32 R8, RZ, RZ, RZ ;  /* 0x000000ffff087224 */ /* 0x000fe200078e00ff */
[----:B------:R-:W-:Y:S01]  /*3770*/  UMOV UR17, URZ ;  /* 0x000000ff00117c82 */ /* 0x000fe20008000000 */
[----:B---3--:R-:W-:-:S02]  /*3780*/  ULEA UR7, UR7, UR4, 0x18 ;  /* 0x0000000407077291 */ /* 0x008fc4000f8ec0ff */
[----:B------:R-:W-:Y:S02]  /*3790*/  UISETP.NE.AND UP2, UPT, UR6, URZ, UPT ;  /* 0x000000ff0600728c */ /* 0x000fe4000bf45270 */
[----:B------:R-:W-:Y:S02]  /*37a0*/  UIADD3 UR13, UPT, UPT, UR7, 0x6400, URZ ;  /* 0x00006400070d7890 */ /* 0x000fe4000fffe0ff */
[----:B------:R-:W-:Y:S02]  /*37b0*/  UIADD3 UR14, UPT, UPT, UR7, 0x2e400, URZ ;  /* 0x0002e400070e7890 */ /* 0x000fe4000fffe0ff */
[----:B----4-:R-:W-:Y:S01]  /*37c0*/  UIADD3 UR8, UPT, UPT, UR8, 0x3f, URZ ;  /* 0x0000003f08087890 */ /* 0x010fe2000fffe0ff */
[----:B--2---:R-:W1:Y:S01]  /*37d0*/  LDS R2, [UR7+0x190] ;  /* 0x00019007ff027984 */ /* 0x004e620008000800 */
[----:B------:R-:W-:Y:S02]  /*37e0*/  USHF.R.U32.HI UR13, URZ, 0x4, UR13 ;  /* 0x00000004ff0d7899 */ /* 0x000fe4000801160d */
[----:B------:R-:W-:-:S02]  /*37f0*/  USHF.R.S32.HI UR4, URZ, 0x1f, UR8 ;  /* 0x0000001fff047899 */ /* 0x000fc40008011408 */
[----:B------:R-:W-:Y:S02]  /*3800*/  USHF.R.U32.HI UR14, URZ, 0x4, UR14 ;  /* 0x00000004ff0e7899 */ /* 0x000fe4000801160e */
[----:B------:R-:W-:Y:S02]  /*3810*/  ULEA.HI UR4, UR4, UR8, URZ, 0x6 ;  /* 0x0000000804047291 */ /* 0x000fe4000f8f30ff */
[----:B------:R-:W-:Y:S02]  /*3820*/  ULOP3.LUT UR13, UR13, 0x3fff, URZ, 0xc0, !UPT ;  /* 0x00003fff0d0d7892 */ /* 0x000fe4000f8ec0ff */
[----:B------:R-:W-:Y:S02]  /*3830*/  USHF.R.S32.HI UR4, URZ, 0x6, UR4 ;  /* 0x00000006ff047899 */ /* 0x000fe40008011404 */
[----:B------:R-:W-:Y:S02]  /*3840*/  ULOP3.LUT UR14, UR14, 0x3fff, URZ, 0xc0, !UPT ;  /* 0x00003fff0e0e7892 */ /* 0x000fe4000f8ec0ff */
[----:B------:R-:W-:Y:S01]  /*3850*/  UISETP.LT.AND UP0, UPT, UR4, 0x1, UPT ;  /* 0x000000010400788c */ /* 0x000fe2000bf01270 */
[----:B------:R-:W-:Y:S01]  /*3860*/  UMOV UR28, 0x0 ;  /* 0x00000000001c7882 */ /* 0x000fe20000000000 */
[----:B------:R-:W-:Y:S01]  /*3870*/  UMOV UR29, 0x10100490 ;  /* 0x10100490001d7882 */ /* 0x000fe20000000000 */
[----:B------:R-:W-:-:S02]  /*3880*/  ULOP3.LUT UR13, UR13, 0x10000, URZ, 0xfc, !UPT ;  /* 0x000100000d0d7892 */ /* 0x000fc4000f8efcff */
[----:B------:R-:W-:Y:S02]  /*3890*/  ULOP3.LUT UR14, UR14, 0x10000, URZ, 0xfc, !UPT ;  /* 0x000100000e0e7892 */ /* 0x000fe4000f8efcff */
[----:B------:R-:W-:Y:S01]  /*38a0*/  USEL UR20, UR4, 0x1, !UP0 ;  /* 0x0000000104147887 */ /* 0x000fe2000c000000 */
[----:B------:R-:W-:Y:S01]  /*38b0*/  UMOV UR26, 0x0 ;  /* 0x00000000001a7882 */ /* 0x000fe20000000000 */
[----:B------:R-:W-:Y:S01]  /*38c0*/  UMOV UR27, 0x10100490 ;  /* 0x10100490001b7882 */ /* 0x000fe20000000000 */
[----:B------:R-:W-:Y:S01]  /*38d0*/  UMOV UR24, 0x0 ;  /* 0x0000000000187882 */ /* 0x000fe20000000000 */
[----:B------:R-:W-:Y:S01]  /*38e0*/  UMOV UR25, 0x10100490 ;  /* 0x1010049000197882 */ /* 0x000fe20000000000 */
[----:B------:R-:W-:Y:S01]  /*38f0*/  UMOV UR22, 0x0 ;  /* 0x0000000000167882 */ /* 0x000fe20000000000 */
[----:B------:R-:W-:Y:S01]  /*3900*/  UMOV UR23, 0x10100490 ;  /* 0x1010049000177882 */ /* 0x000fe20000000000 */
[----:B-1----:R-:W-:Y:S02]  /*3910*/  R2UR UR21, R2 ;  /* 0x00000000021572ca */ /* 0x002fe400000e0000 */
[----:B------:R-:W-:-:S13]  /*3920*/  CS2R R2, SRZ ;  /* 0x0000000000027805 */ /* 0x000fda000001ff00 */
.L_x_81:
[C---:B------:R-:W-:Y:S02]  /*3930*/  LEA R0, R8.reuse, UR7, 0x3 ;  /* 0x0000000708007c11 */ /* 0x040fe4000f8e18ff */
[----:B------:R-:W-:Y:S02]  /*3940*/  SHF.L.U32 R4, R3, 0x1f, RZ ;  /* 0x0000001f03047819 */ /* 0x000fe400000006ff */
[----:B------:R-:W-:Y:S02]  /*3950*/  LEA R5, R8, UR7, 0x4 ;  /* 0x0000000708057c11 */ /* 0x000fe4000f8e20ff */
[----:B------:R-:W1:Y:S02]  /*3960*/  SYNCS.PHASECHK.TRANS64.TRYWAIT P0, [R0+URZ+0xe0], R4 ;  /* 0x0000e004000075a7 */ /* 0x000e6400080011ff */
[----:B-1-34-:R-:W-:Y:S05]  /*3970*/  @!P0 BRA `(.L_x_74) ;  /* 0x0000007400948947 */ /* 0x01afea0003800000 */
.L_x_263:
[----:B-1----:R-:W1:Y:S01]  /*3980*/  LDS.128 R4, [R5+0x170] ;  /* 0x0001700005047984 */ /* 0x002e620000000c00 */
[----:B------:R-:W-:Y:S02]  /*3990*/  VIADD R0, R0, 0xf0 ;  /* 0x000000f000007836 */ /* 0x000fe40000000000 */
[----:B------:R-:W-:Y:S01]  /*39a0*/  VIADD R8, R8, 0x1 ;  /* 0x0000000108087836 */ /* 0x000fe20000000000 */
[----:B------:R-:W-:Y:S01]  /*39b0*/  @!PT LDS RZ, [RZ] ;  /* 0x00000000fffff984 */ /* 0x000fe20000000800 */
[----:B------:R-:W-:Y:S01]  /*39c0*/  @!PT LDS RZ, [RZ] ;  /* 0x00000000fffff984 */ /* 0x000fe20000000800 */
[----:B------:R-:W-:Y:S01]  /*39d0*/  @!PT LDS RZ, [RZ] ;  /* 0x00000000fffff984 */ /* 0x000fe20000000800 */
[----:B------:R-:W-:Y:S01]  /*39e0*/  @!PT LDS RZ, [RZ] ;  /* 0x00000000fffff984 */ /* 0x000fe20000000800 */
[----:B------:R2:W-:Y:S06]  /*39f0*/  MEMBAR.ALL.CTA ;  /* 0x0000000000007992 */ /* 0x0005ec0000008000 */
[----:B--2---:R-:W2:Y:S01]  /*3a00*/  FENCE.VIEW.ASYNC.S ;  /* 0x00000000000073c6 */ /* 0x004ea20000000000 */
[----:B------:R-:W-:-:S04]  /*3a10*/  PRMT R0, RZ, 0x654, R0 ;  /* 0x00000654ff007816 */ /* 0x000fc80000000000 */
[----:B--2---:R2:W-:Y:S01]  /*3a20*/  SYNCS.ARRIVE.TRANS64.RED.A1T0 RZ, [R0+URZ], RZ ;  /* 0x000000ff00ff79a7 */ /* 0x0045e200081004ff */
[----:B-1----:R-:W-:Y:S01]  /*3a30*/  LOP3.LUT P1, RZ, R6, 0x1, RZ, 0xc0, !PT ;  /* 0x0000000106ff7812 */ /* 0x002fe2000782c0ff */
[----:B--2---:R-:W-:-:S12]  /*3a40*/  BRA.U UP2, `(.L_x_75) ;  /* 0x0000000502087547 */ /* 0x004fd8000b800000 */
[----:B------:R-:W1:Y:S01]  /*3a50*/  LDCU UR8, c[0x0][0x38c] ;  /* 0x00007180ff0877ac */ /* 0x000e620008000800 */
[----:B------:R-:W-:Y:S02]  /*3a60*/  PLOP3.LUT P2, PT, PT, PT, PT, 0x80, 0x8 ;  /* 0x000000000008781c */ /* 0x000fe40003f4f070 */
[----:B------:R-:W-:Y:S01]  /*3a70*/  SHF.L.U32 R4, R9, 0x1f, RZ ;  /* 0x0000001f09047819 */ /* 0x000fe200000006ff */
[----:B------:R-:W-:Y:S02]  /*3a80*/  ULEA UR9, UR19, UR7, 0x3 ;  /* 0x0000000713097291 */ /* 0x000fe4000f8e18ff */
[----:B------:R-:W-:Y:S02]  /*3a90*/  ULEA UR10, UR19, UR21, 0x6 ;  /* 0x00000015130a7291 */ /* 0x000fe4000f8e30ff */
[----:B-1----:R-:W-:-:S06]  /*3aa0*/  UISETP.GE.AND UP0, UPT, UR8, 0x1, UPT ;  /* 0x000000010800788c */ /* 0x002fcc000bf06270 */
[----:B------:R-:W-:-:S05]  /*3ab0*/  PLOP3.LUT P0, PT, PT, PT, UP0, 0x80, 0x8 ;  /* 0x000000000008781c */ /* 0x000fca0003f0f008 */
[----:B------:R-:W-:-:S08]  /*3ac0*/  @UP0 ULEA UR8, UR18, UR7, 0x3 ;  /* 0x0000000712080291 */ /* 0x000fd0000f8e18ff */
[----:B------:R-:W-:-:S04]  /*3ad0*/  @P0 SHF.L.U32 R0, R2, 0x1f, RZ ;  /* 0x0000001f02000819 */ /* 0x000fc800000006ff */
[----:B------:R1:W2:Y:S01]  /*3ae0*/  @P0 SYNCS.PHASECHK.TRANS64.TRYWAIT P2, [UR8], R0 ;  /* 0x00000000ff0005a7 */ /* 0x0002a20008041108 */
[----:B------:R-:W3:Y:S02]  /*3af0*/  SYNCS.PHASECHK.TRANS64.TRYWAIT P0, [UR9+0x120], R4 ;  /* 0x00012004ff0075a7 */ /* 0x000ee40008001109 */
[----:B-123--:R-:W-:Y:S05]  /*3b00*/  @!P0 BRA `(.L_x_76) ;  /* 0x0000007400448947 */ /* 0x00efea0003800000 */
.L_x_265:
[----:B------:R-:W-:Y:S01]  /*3b10*/  UMOV UR16, UR17 ;  /* 0x0000001100107c82 */ /* 0x000fe20008000000 */
[----:B------:R-:W-:Y:S05]  /*3b20*/  BRA.U !UP0, `(.L_x_77) ;  /* 0x0000000108c07547 */ /* 0x000fea000b800000 */
[----:B------:R-:W-:Y:S02]  /*3b30*/  UIADD3 UR16, UPT, UPT, UR20, UR17, URZ ;  /* 0x0000001114107290 */ /* 0x000fe4000fffe0ff */
[----:B------:R-:W-:Y:S01]  /*3b40*/  UPLOP3.LUT UP3, UPT, UPT, UPT, UPT, 0x40, 0x4 ;  /* 0x000000000004789c */ /* 0x000fe20003f6e870 */
[----:B------:R-:W-:Y:S01]  /*3b50*/  UMOV UR15, UR4 ;  /* 0x00000004000f7c82 */ /* 0x000fe20008000000 */
[----:B------:R-:W-:-:S09]  /*3b60*/  UMOV UR46, UR18 ;  /* 0x00000012002e7c82 */ /* 0x000fd20008000000 */
.L_x_80:
[----:B--2---:R-:W-:Y:S01]  /*3b70*/  ULEA UR8, UR46, UR7, 0x3 ;  /* 0x000000072e087291 */ /* 0x004fe2000f8e18ff */
[----:B---3--:R-:W-:Y:S11]  /*3b80*/  @P2 BRA `(.L_x_78) ;  /* 0x00000000000c2947 */ /* 0x008ff60003800000 */
[----:B-1----:R-:W-:Y:S04]  /*3b90*/  SHF.L.U32 R4, R2, 0x1f, RZ ;  /* 0x0000001f02047819 */ /* 0x002fe800000006ff */
[----:B------:R-:W1:Y:S02]  /*3ba0*/  SYNCS.PHASECHK.TRANS64.TRYWAIT P0, [UR8], R4 ;  /* 0x00000004ff0075a7 */ /* 0x000e640008001108 */
[----:B-1----:R-:W-:Y:S05]  /*3bb0*/  @!P0 BRA `(.L_x_79) ;  /* 0x0000007400308947 */ /* 0x002fea0003800000 */
.L_x_78:
[----:B------:R-:W-:Y:S01]  /*3bc0*/  UISETP.NE.AND UP0, UPT, UR15, 0x1, UPT ;  /* 0x000000010f00788c */ /* 0x000fe2000bf05270 */
[----:B------:R-:W-:Y:S01]  /*3bd0*/  PLOP3.LUT P2, PT, PT, PT, PT, 0x80, 0x8 ;  /* 0x000000000008781c */ /* 0x000fe20003f4f070 */
[----:B------:R-:W-:Y:S02]  /*3be0*/  UIADD3 UR18, UPT, UPT, UR46, 0x1, URZ ;  /* 0x000000012e127890 */ /* 0x000fe4000fffe0ff */
[----:B------:R-:W-:Y:S02]  /*3bf0*/  ULEA UR32, UR46, UR14, 0x8 ;  /* 0x0000000e2e207291 */ /* 0x000fe4000f8e40ff */
[----:B------:R-:W-:Y:S01]  /*3c00*/  UISETP.NE.AND UP1, UPT, UR18, 0xa, UPT ;  /* 0x0000000a1200788c */ /* 0x000fe2000bf25270 */
[----:B------:R-:W-:Y:S01]  /*3c10*/  PLOP3.LUT P0, PT, PT, PT, UP0, 0x80, 0x8 ;  /* 0x000000000008781c */ /* 0x000fe20003f0f008 */
[----:B------:R-:W-:Y:S02]  /*3c20*/  UIADD3 UR44, UPT, UPT, UR32, 0x2, URZ ;  /* 0x00000002202c7890 */ /* 0x000fe4000fffe0ff */
[----:B------:R-:W-:Y:S02]  /*3c30*/  USEL UR31, URZ, 0x1, UP1 ;  /* 0x00000001ff1f7887 */ /* 0x000fe40008800000 */
[----:B------:R-:W-:Y:S02]  /*3c40*/  USEL UR18, UR18, URZ, UP1 ;  /* 0x000000ff12127287 */ /* 0x000fe40008800000 */
[----:B------:R-:W-:Y:S02]  /*3c50*/  UIADD3 UR40, UPT, UPT, UR32, 0x4, URZ ;  /* 0x0000000420287890 */ /* 0x000fe4000fffe0ff */
[----:B------:R-:W-:Y:S01]  /*3c60*/  @UP0 ULEA UR30, UR18, UR7, 0x3 ;  /* 0x00000007121e0291 */ /* 0x000fe2000f8e18ff */
[----:B------:R-:W-:Y:S01]  /*3c70*/  LOP3.LUT R2, R2, UR31, RZ, 0x3c, !PT ;  /* 0x0000001f02027c12 */ /* 0x000fe2000f8e3cff */
[----:B------:R-:W-:Y:S02]  /*3c80*/  UIADD3 UR36, UPT, UPT, UR32, 0x6, URZ ;  /* 0x0000000620247890 */ /* 0x000fe4000fffe0ff */
[----:B------:R-:W-:Y:S01]  /*3c90*/  UIADD3 UR8, UPT, UPT, UR8, 0x50, URZ ;  /* 0x0000005008087890 */ /* 0x000fe2000fffe0ff */
[----:B-1----:R-:W-:Y:S01]  /*3ca0*/  @P0 SHF.L.U32 R0, R2, 0x1f, RZ ;  /* 0x0000001f02000819 */ /* 0x002fe200000006ff */
[----:B------:R-:W-:Y:S02]  /*3cb0*/  UIADD3 UR17, UPT, UPT, UR17, 0x1, URZ ;  /* 0x0000000111117890 */ /* 0x000fe4000fffe0ff */
[----:B------:R-:W-:Y:S01]  /*3cc0*/  UIADD3 UR15, UPT, UPT, UR15, -0x1, URZ ;  /* 0xffffffff0f0f7890 */ /* 0x000fe2000fffe0ff */
[----:B------:R2:W3:Y:S01]  /*3cd0*/  @P0 SYNCS.PHASECHK.TRANS64.TRYWAIT P2, [UR30], R0 ;  /* 0x00000000ff0005a7 */ /* 0x0004e2000804111e */
[----:B------:R-:W-:Y:S02]  /*3ce0*/  ULEA UR30, UR46, UR13, 0xa ;  /* 0x0000000d2e1e7291 */ /* 0x000fe4000f8e50ff */
[----:B------:R-:W-:Y:S02]  /*3cf0*/  UISETP.NE.AND UP0, UPT, UR17, UR16, UPT ;  /* 0x000000101100728c */ /* 0x000fe4000bf05270 */
[----:B------:R-:W-:Y:S02]  /*3d00*/  UIADD3 UR42, UPT, UPT, UR30, 0x2, URZ ;  /* 0x000000021e2a7890 */ /* 0x000fe4000fffe0ff */
[----:B------:R-:W-:Y:S02]  /*3d10*/  UIADD3 UR38, UPT, UPT, UR30, 0x4, URZ ;  /* 0x000000041e267890 */ /* 0x000fe4000fffe0ff */
[----:B------:R-:W-:Y:S01]  /*3d20*/  UIADD3 UR34, UPT, UPT, UR30, 0x6, URZ ;  /* 0x000000061e227890 */ /* 0x000fe2000fffe0ff */
[----:B------:R-:W-:Y:S01]  /*3d30*/  UMOV UR33, 0x40004040 ;  /* 0x4000404000217882 */ /* 0x000fe20000000000 */
[----:B------:R-:W-:Y:S01]  /*3d40*/  UMOV UR31, 0x40004040 ;  /* 0x40004040001f7882 */ /* 0x000fe20000000000 */
[----:B------:R-:W-:Y:S01]  /*3d50*/  UMOV UR45, 0x40004040 ;  /* 0x40004040002d7882 */ /* 0x000fe20000000000 */
[----:B------:R2:W-:Y:S01]  /*3d60*/  UTCHMMA.2CTA gdesc[UR30], gdesc[UR32], tmem[UR10], tmem[UR28], idesc[UR29], UP3 ;  /* 0x00ff1c201e0075ea */ /* 0x0005e20009a0000a */
[----:B------:R-:W-:Y:S01]  /*3d70*/  UPLOP3.LUT UP3, UPT, UPT, UPT, UPT, 0x80, 0x8 ;  /* 0x000000000008789c */ /* 0x000fe20003f6f070 */
[----:B------:R-:W-:Y:S01]  /*3d80*/  UMOV UR43, 0x40004040 ;  /* 0x40004040002b7882 */ /* 0x000fe20000000000 */
[----:B------:R-:W-:Y:S01]  /*3d90*/  UMOV UR41, 0x40004040 ;  /* 0x4000404000297882 */ /* 0x000fe20000000000 */
[----:B------:R2:W-:Y:S01]  /*3da0*/  UTCHMMA.2CTA gdesc[UR42], gdesc[UR44], tmem[UR10], tmem[UR26], idesc[UR27], UPT ;  /* 0x00ff1a2c2a0075ea */ /* 0x0005e2000ba0000a */
[----:B------:R-:W-:Y:S01]  /*3db0*/  UMOV UR39, 0x40004040 ;  /* 0x4000404000277882 */ /* 0x000fe20000000000 */
[----:B------:R-:W-:Y:S01]  /*3dc0*/  UMOV UR37, 0x40004040 ;  /* 0x4000404000257882 */ /* 0x000fe20000000000 */
[----:B------:R-:W-:Y:S01]  /*3dd0*/  UMOV UR35, 0x40004040 ;  /* 0x4000404000237882 */ /* 0x000fe20000000000 */
[----:B------:R2:W-:Y:S01]  /*3de0*/  UTCHMMA.2CTA gdesc[UR38], gdesc[UR40], tmem[UR10], tmem[UR24], idesc[UR25], UPT ;  /* 0x00ff1828260075ea */ /* 0x0005e2000ba0000a */
[----:B------:R2:W-:Y:S01]  /*3df0*/  UTCHMMA.2CTA gdesc[UR34], gdesc[UR36], tmem[UR10], tmem[UR22], idesc[UR23], UPT ;  /* 0x00ff1624220075ea */ /* 0x0005e2000ba0000a */
[----:B------:R2:W-:Y:S01]  /*3e00*/  UTCBAR.2CTA.MULTICAST [UR8], URZ, UR12 ;  /* 0x000000ff080073e9 */ /* 0x0005e2000820080c */
[----:B------:R-:W-:Y:S01]  /*3e10*/  UMOV UR46, UR18 ;  /* 0x00000012002e7c82 */ /* 0x000fe20008000000 */
[----:B------:R-:W-:Y:S05]  /*3e20*/  BRA.U UP0, `(.L_x_80) ;  /* 0xfffffffd00507547 */ /* 0x000fea000b83ffff */
.L_x_77:
[----:B------:R-:W-:Y:S01]  /*3e30*/  UIADD3 UR9, UPT, UPT, UR9, 0x100, URZ ;  /* 0x0000010009097890 */ /* 0x000fe2000fffe0ff */
[----:B------:R-:W-:-:S08]  /*3e40*/  UMOV UR17, UR16 ;  /* 0x0000001000117c82 */ /* 0x000fd00008000000 */
[----:B------:R4:W-:Y:S01]  /*3e50*/  UTCBAR.2CTA.MULTICAST [UR9], URZ, UR11 ;  /* 0x000000ff090073e9 */ /* 0x0009e2000820080b */
[----:B------:R-:W-:Y:S02]  /*3e60*/  NOP ;  /* 0x0000000000007918 */ /* 0x000fe40000000000 */
.L_x_75:
[----:B------:R-:W-:Y:S01]  /*3e70*/  UIADD3 UR19, UPT, UPT, UR19, 0x1, URZ ;  /* 0x0000000113137890 */ /* 0x000fe2000fffe0ff */
[----:B------:R-:W-:-:S03]  /*3e80*/  ISETP.NE.AND P0, PT, R8, 0x2, PT ;  /* 0x000000020800780c */ /* 0x000fc60003f05270 */
[----:B------:R-:W-:Y:S01]  /*3e90*/  UISETP.NE.AND UP0, UPT, UR19, 0x4, UPT ;  /* 0x000000041300788c */ /* 0x000fe2000bf05270 */
[----:B-12---:R-:W-:Y:S02]  /*3ea0*/  SEL R0, RZ, 0x1, P0 ;  /* 0x00000001ff007807 */ /* 0x006fe40000000000 */
[----:B------:R-:W-:Y:S01]  /*3eb0*/  SEL R8, R8, RZ, P0 ;  /* 0x000000ff08087207 */ /* 0x000fe20000000000 */
[----:B------:R-:W-:Y:S01]  /*3ec0*/  USEL UR8, URZ, 0x1, UP0 ;  /* 0x00000001ff087887 */ /* 0x000fe20008000000 */
[----:B------:R-:W-:Y:S01]  /*3ed0*/  LOP3.LUT R3, R3, R0, RZ, 0x3c, !PT ;  /* 0x0000000003037212 */ /* 0x000fe200078e3cff */
[----:B------:R-:W-:-:S04]  /*3ee0*/  USEL UR19, UR19, URZ, UP0 ;  /* 0x000000ff13137287 */ /* 0x000fc80008000000 */
[----:B------:R-:W-:Y:S01]  /*3ef0*/  LOP3.LUT R9, R9, UR8, RZ, 0x3c, !PT ;  /* 0x0000000809097c12 */ /* 0x000fe2000f8e3cff */
[----:B------:R-:W-:Y:S07]  /*3f00*/  @P1 BRA `(.L_x_81) ;  /* 0xfffffff800881947 */ /* 0x000fee000383ffff */
[----:B------:R-:W1:Y:S01]  /*3f10*/  S2UR UR4, SR_CgaCtaId ;  /* 0x00000000000479c3 */ /* 0x000e620000008800 */
[----:B------:R-:W-:Y:S01]  /*3f20*/  ELECT P0, URZ, PT ;  /* 0x0000000000ff782f */ /* 0x000fe20003800000 */
[----:B------:R-:W-:Y:S01]  /*3f30*/  HFMA2 R0, -RZ, RZ, 0, 5.9604644775390625e-08 ;  /* 0x00000001ff007431 */ /* 0x000fe200000001ff */
[----:B------:R-:W-:-:S05]  /*3f40*/  UMOV UR8, 0x40 ;  /* 0x0000004000087882 */ /* 0x000fca0000000000 */
[----:B------:R-:W-:Y:S01]  /*3f50*/  UVIRTCOUNT.DEALLOC.SMPOOL 0x80 ;  /* 0x000000800000784c */ /* 0x000fe20000000000 */
[----:B------:R-:W-:Y:S02]  /*3f60*/  UISETP.NE.AND UP0, UPT, UR6, URZ, UPT ;  /* 0x000000ff0600728c */ /* 0x000fe4000bf05270 */
[----:B-1----:R-:W-:-:S09]  /*3f70*/  ULEA UR4, UR4, UR8, 0x18 ;  /* 0x0000000804047291 */ /* 0x002fd2000f8ec0ff */
[----:B------:R1:W-:Y:S01]  /*3f80*/  @P0 STS.U8 [UR4+0x1c], R0 ;  /* 0x00001c00ff000988 */ /* 0x0003e20008000004 */
[----:B------:R-:W-:Y:S05]  /*3f90*/  BRA.U UP0, `(.L_x_82) ;  /* 0x0000000100a07547 */ /* 0x000fea000b800000 */
[----:B------:R-:W-:Y:S01]  /*3fa0*/  UIADD3 UR6, UPT, UPT, UR7, 0x120, URZ ;  /* 0x0000012007067890 */ /* 0x000fe2000fffe0ff */
[----:B------:R-:W-:-:S03]  /*3fb0*/  SHF.L.U32 R2, R9, 0x1f, RZ ;  /* 0x0000001f09027819 */ /* 0x000fc600000006ff */
[----:B------:R-:W-:-:S09]  /*3fc0*/  ULEA UR8, UR19, UR6, 0x3 ;  /* 0x0000000613087291 */ /* 0x000fd2000f8e18ff */
[----:B------:R-:W2:Y:S02]  /*3fd0*/  SYNCS.PHASECHK.TRANS64.TRYWAIT P0, [UR8], R2 ;  /* 0x00000002ff0075a7 */ /* 0x000ea40008001108 */
[----:B--2---:R-:W-:Y:S05]  /*3fe0*/  @!P0 BRA `(.L_x_83) ;  /* 0x00000070003c8947 */ /* 0x004fea0003800000 */
.L_x_268:
[----:B----4-:R-:W-:-:S04]  /*3ff0*/  UIADD3 UR9, UPT, UPT, UR19, 0x1, URZ ;  /* 0x0000000113097890 */ /* 0x010fc8000fffe0ff */
        /* <DEDUP_REMOVED lines=8> */
.L_x_270:
        /* <DEDUP_REMOVED lines=9> */
.L_x_272:
[----:B------:R-:W-:-:S04]  /*4110*/  UIADD3 UR9, UPT, UPT, UR9, 0x1, URZ ;  /* 0x0000000109097890 */ /* 0x000fc8000fffe0ff */
[----:B------:R-:W-:-:S04]  /*4120*/  UISETP.NE.AND UP1, UPT, UR9, 0x4, UPT ;  /* 0x000000040900788c */ /* 0x000fc8000bf25270 */
[----:B------:R-:W-:Y:S02]  /*4130*/  USEL UR8, URZ, 0x1, UP1 ;  /* 0x00000001ff087887 */ /* 0x000fe40008800000 */
[----:B------:R-:W-:-:S04]  /*4140*/  USEL UR9, UR9, URZ, UP1 ;  /* 0x000000ff09097287 */ /* 0x000fc80008800000 */
[----:B------:R-:W-:Y:S01]  /*4150*/  ULEA UR9, UR9, UR6, 0x3 ;  /* 0x0000000609097291 */ /* 0x000fe2000f8e18ff */
[----:B------:R-:W-:-:S04]  /*4160*/  LOP3.LUT R2, R2, UR8, RZ, 0x3c, !PT ;  /* 0x0000000802027c12 */ /* 0x000fc8000f8e3cff */
[----:B------:R-:W-:Y:S01]  /*4170*/  SHF.L.U32 R2, R2, 0x1f, RZ ;  /* 0x0000001f02027819 */ /* 0x000fe200000006ff */
[----:B-1----:R-:W-:-:S04]  /*4180*/  IMAD.U32 R0, RZ, RZ, UR9 ;  /* 0x00000009ff007e24 */ /* 0x002fc8000f8e00ff */
[----:B------:R1:W2:Y:S03]  /*4190*/  SYNCS.PHASECHK.TRANS64.TRYWAIT P0, [R0+URZ], R2 ;  /* 0x00000002000075a7 */ /* 0x0002a600080011ff */
[----:B--2---:R-:W-:Y:S05]  /*41a0*/  @!P0 NANOSLEEP.SYNCS 0x989680 ;  /* 0x009896800000895d */ /* 0x004fea0003900000 */
[----:B------:R-:W2:Y:S02]  /*41b0*/  @!P0 SYNCS.PHASECHK.TRANS64 P0, [R0+URZ], R2 ;  /* 0x00000002000085a7 */ /* 0x000ea400080010ff */
[----:B--2---:R-:W-:Y:S05]  /*41c0*/  @P0 BRA `(.L_x_86) ;  /* 0x0000000000200947 */ /* 0x004fea0003800000 */
.L_x_87:
[----:B--2---:R2:W4:Y:S02]  /*41d0*/  SYNCS.PHASECHK.TRANS64.TRYWAIT P0, [R0+URZ], R2 ;  /* 0x00000002000075a7 */ /* 0x00452400080011ff */
[----:B----4-:R-:W-:Y:S05]  /*41e0*/  @!P0 NANOSLEEP.SYNCS 0x989680 ;  /* 0x009896800000895d */ /* 0x010fea0003900000 */
[----:B------:R-:W4:Y:S02]  /*41f0*/  @!P0 SYNCS.PHASECHK.TRANS64 P0, [R0+URZ], R2 ;  /* 0x00000002000085a7 */ /* 0x000f2400080010ff */
[----:B----4-:R-:W-:Y:S05]  /*4200*/  @!P0 BRA `(.L_x_87) ;  /* 0xfffffffc00f08947 */ /* 0x010fea000383ffff */
[----:B------:R-:W-:Y:S05]  /*4210*/  BRA `(.L_x_86) ;  /* 0x00000000000c7947 */ /* 0x000fea0003800000 */
.L_x_82:
[----:B------:R-:W-:-:S04]  /*4220*/  UIADD3 UR6, UPT, UPT, UR7, 0x160, URZ ;  /* 0x0000016007067890 */ /* 0x000fc8000fffe0ff */
[----:B------:R-:W-:-:S09]  /*4230*/  UPRMT UR6, UR5, 0x654, UR6 ;  /* 0x0000065405067896 */ /* 0x000fd20008000006 */
[----:B------:R-:W-:Y:S03]  /*4240*/  SYNCS.ARRIVE.TRANS64.RED.A1T0 RZ, [UR6], RZ ;  /* 0x000000ffffff79a7 */ /* 0x000fe60008100406 */
.L_x_86:
[----:B-12---:R-:W-:Y:S01]  /*4250*/  SHF.L.U32 R2, RZ, 0x1f, RZ ;  /* 0x0000001fff027819 */ /* 0x006fe200000006ff */
[----:B------:R-:W-:Y:S01]  /*4260*/  UIADD3 UR6, UPT, UPT, UR7, 0x160, URZ ;  /* 0x0000016007067890 */ /* 0x000fe2000fffe0ff */
[----:B------:R-:W-:Y:S02]  /*4270*/  PLOP3.LUT P0, PT, PT, PT, UP0, 0x80, 0x8 ;  /* 0x000000000008781c */ /* 0x000fe40003f0f008 */
[----:B------:R-:W1:Y:S02]  /*4280*/  SYNCS.PHASECHK.TRANS64.TRYWAIT P1, [UR7+0x160], R2 ;  /* 0x00016002ff0075a7 */ /* 0x000e640008021107 */
[----:B-1----:R-:W-:Y:S09]  /*4290*/  @!P1 BRA `(.L_x_88) ;  /* 0x0000006c00d89947 */ /* 0x002ff20003800000 */
.L_x_274:
[----:B------:R-:W-:Y:S01]  /*42a0*/  @!UP0 UPRMT UR6, UR5, 0x654, UR6 ;  /* 0x0000065405068896 */ /* 0x000fe20008000006 */
[----:B------:R-:W-:Y:S02]  /*42b0*/  UMOV UR8, 0xffff ;  /* 0x0000ffff00087882 */ /* 0x000fe40000000000 */
[----:B------:R-:W-:-:S06]  /*42c0*/  UMOV UR5, 0x1 ;  /* 0x0000000100057882 */ /* 0x000fcc0000000000 */
[----:B------:R-:W-:Y:S01]  /*42d0*/  @!P0 SYNCS.ARRIVE.TRANS64.RED.A1T0 RZ, [UR6], RZ ;  /* 0x000000ffffff89a7 */ /* 0x000fe20008100406 */
[----:B------:R-:W-:Y:S01]  /*42e0*/  NOP ;  /* 0x0000000000007918 */ /* 0x000fe20000000000 */
[----:B-1----:R-:W1:Y:S01]  /*42f0*/  LDS R0, [UR4+0x14] ;  /* 0x00001404ff007984 */ /* 0x002e620008000800 */
[----:B------:R-:W-:-:S04]  /*4300*/  ULOP3.LUT UR6, UR21, 0xffff, URZ, 0xc0, !UPT ;  /* 0x0000ffff15067892 */ /* 0x000fc8000f8ec0ff */
[----:B------:R-:W-:-:S04]  /*4310*/  USHF.R.U32.HI UR6, URZ, 0x5, UR6 ;  /* 0x00000005ff067899 */ /* 0x000fc80008011606 */
[----:B------:R-:W-:Y:S02]  /*4320*/  USHF.L.U32 UR8, UR8, UR6, URZ ;  /* 0x0000000608087299 */ /* 0x000fe400080006ff */
[----:B------:R-:W-:-:S04]  /*4330*/  USHF.L.U32 UR5, UR5, UR6, URZ ;  /* 0x0000000605057299 */ /* 0x000fc800080006ff */
[----:B-1----:R-:W-:-:S04]  /*4340*/  LOP3.LUT R0, R0, UR8, RZ, 0xc0, !PT ;  /* 0x0000000800007c12 */ /* 0x002fc8000f8ec0ff */
[----:B------:R-:W-:-:S13]  /*4350*/  ISETP.NE.AND P0, PT, R0, UR8, PT ;  /* 0x0000000800007c0c */ /* 0x000fda000bf05270 */
[----:B------:R-:W-:Y:S05]  /*4360*/  @P0 BRA `(.L_x_89) ;  /* 0x0000000000580947 */ /* 0x000fea0003800000 */
[----:B------:R-:W1:Y:S02]  /*4370*/  LDS R0, [UR4+0x18] ;  /* 0x00001804ff007984 */ /* 0x000e640008000800 */
[----:B-1----:R-:W-:-:S04]  /*4380*/  LOP3.LUT R0, R0, UR5, RZ, 0xc0, !PT ;  /* 0x0000000500007c12 */ /* 0x002fc8000f8ec0ff */
[----:B------:R-:W-:-:S13]  /*4390*/  ISETP.NE.AND P0, PT, R0, UR5, PT ;  /* 0x0000000500007c0c */ /* 0x000fda000bf05270 */
[----:B------:R-:W-:Y:S05]  /*43a0*/  @P0 BRA `(.L_x_90) ;  /* 0x00000000003c0947 */ /* 0x000fea0003800000 */
[----:B------:R-:W1:Y:S01]  /*43b0*/  S2R R2, SR_LANEID ;  /* 0x0000000000027919 */ /* 0x000e620000000000 */
[----:B------:R-:W-:Y:S01]  /*43c0*/  ULOP3.LUT UR8, URZ, UR8, URZ, 0x33, !UPT ;  /* 0x00000008ff087292 */ /* 0x000fe2000f8e33ff */
[----:B------:R-:W-:Y:S02]  /*43d0*/  VOTEU.ANY UR7, UPT, PT ;  /* 0x0000000000077886 */ /* 0x000fe400038e0100 */
[----:B------:R-:W-:-:S03]  /*43e0*/  UFLO.U32 UR7, UR7 ;  /* 0x00000007000772bd */ /* 0x000fc600080e0000 */
[----:B------:R-:W-:-:S04]  /*43f0*/  IMAD.U32 R0, RZ, RZ, UR8 ;  /* 0x00000008ff007e24 */ /* 0x000fc8000f8e00ff */
[----:B------:R2:W3:Y:S02]  /*4400*/  REDUX UR6, R0 ;  /* 0x00000000000673c4 */ /* 0x0004e40000000000 */
[----:B------:R1:W-:Y:S02]  /*4410*/  UTCATOMSWS.AND URZ, UR8 ;  /* 0x0000000800ff79e3 */ /* 0x0003e40008000000 */
[----:B-1----:R-:W-:Y:S02]  /*4420*/  ISETP.EQ.U32.AND P0, PT, R2, UR7, PT ;  /* 0x0000000702007c0c */ /* 0x002fe4000bf02070 */
[----:B--2---:R-:W-:Y:S02]  /*4430*/  LOP3.LUT R0, RZ, UR5, RZ, 0x33, !PT ;  /* 0x00000005ff007c12 */ /* 0x004fe4000f8e33ff */
[----:B---3--:R-:W-:Y:S02]  /*4440*/  MOV R2, UR6 ;  /* 0x0000000600027c02 */ /* 0x008fe40008000f00 */
[----:B------:R-:W1:Y:S07]  /*4450*/  REDUX UR5, R0 ;  /* 0x00000000000573c4 */ /* 0x000e6e0000000000 */
[----:B------:R2:W-:Y:S01]  /*4460*/  @P0 ATOMS.AND RZ, [UR4+0x14], R2 ;  /* 0x00001402ffff098c */ /* 0x0005e2000a800004 */
[----:B-1----:R-:W-:-:S05]  /*4470*/  IMAD.U32 R0, RZ, RZ, UR5 ;  /* 0x00000005ff007e24 */ /* 0x002fca000f8e00ff */
[----:B------:R2:W-:Y:S01]  /*4480*/  @P0 ATOMS.AND RZ, [UR4+0x18], R0 ;  /* 0x00001800ffff098c */ /* 0x0005e2000a800004 */
[----:B------:R-:W-:Y:S05]  /*4490*/  BRA `(.L_x_91) ;  /* 0x0000000000147947 */ /* 0x000fea0003800000 */
.L_x_90:
[----:B------:R-:W-:Y:S02]  /*44a0*/  MOV R2, 0x44c0 ;  /* 0x000044c000027802 */ /* 0x000fe40000000f00 */
[----:B---345:R-:W-:Y:S05]  /*44b0*/  CALL.REL.NOINC `($__internal_0_$__cuda_sm10x_tcgen05_guardrail_trap_col_being_dealloced_not_returned_by_alloc) ;  /* 0x0000007000307944 */ /* 0x038fea0003c00000 */
[----:B------:R-:W-:Y:S05]  /*44c0*/  BRA `(.L_x_91) ;  /* 0x0000000000087947 */ /* 0x000fea0003800000 */
.L_x_89:
[----:B------:R-:W-:Y:S02]  /*44d0*/  MOV R2, 0x44f0 ;  /* 0x000044f000027802 */ /* 0x000fe40000000f00 */
[----:B---345:R-:W-:Y:S05]  /*44e0*/  CALL.REL.NOINC `($__internal_2_$__cuda_sm10x_tcgen05_guardrail_trap_unallocated_columns_being_dealloced) ;  /* 0x00000070003c7944 */ /* 0x038fea0003c00000 */
.L_x_91:
[----:B------:R-:W-:Y:S01]  /*44f0*/  NOP ;  /* 0x0000000000007918 */ /* 0x000fe20000000000 */
[----:B----4-:R-:W-:Y:S05]  /*4500*/  EXIT ;  /* 0x000000000000794d */ /* 0x010fea0003800000 */
.L_x_62:
[----:B------:R-:W-:-:S09]  /*4510*/  UISETP.NE.OR UP5, UPT, UR7, 0x3, UP5 ;  /* 0x000000030700788c */ /* 0x000fd2000afa5670 */
[----:B------:R-:W-:Y:S05]  /*4520*/  BRA.U UP5, `(.L_x_92) ;  /* 0x0000000d05b07547 */ /* 0x000fea000b800000 */
[----:B------:R-:W1:Y:S01]  /*4530*/  LDC R0, c[0x0][0xb30] ;  /* 0x0002cc00ff007b82 */ /* 0x000e620000000800 */
[----:B------:R-:W2:Y:S01]  /*4540*/  LDCU.64 UR8, c[0x0][0x888] ;  /* 0x00011100ff0877ac */ /* 0x000ea20008000a00 */
[----:B------:R-:W-:Y:S02]  /*4550*/  HFMA2 R27, -RZ, RZ, 0, 0 ;  /* 0x00000000ff1b7431 */ /* 0x000fe400000001ff */
[----:B------:R-:W-:Y:S01]  /*4560*/  IMAD.MOV.U32 R29, RZ, RZ, 0x1 ;  /* 0x00000001ff1d7424 */ /* 0x000fe200078e00ff */
[----:B------:R-:W-:Y:S01]  /*4570*/  MOV R25, 0x2000 ;  /* 0x0000200000197802 */ /* 0x000fe20000000f00 */
[----:B------:R-:W3:Y:S01]  /*4580*/  LDCU.64 UR6, c[0x0][0x890] ;  /* 0x00011200ff0677ac */ /* 0x000ee20008000a00 */
[----:B------:R-:W-:Y:S01]  /*4590*/  IMAD.MOV.U32 R28, RZ, RZ, RZ ;  /* 0x000000ffff1c7224 */ /* 0x000fe200078e00ff */
[----:B------:R-:W4:Y:S01]  /*45a0*/  LDC R24, c[0x0][0x370] ;  /* 0x0000dc00ff187b82 */ /* 0x000f220000000800 */
[----:B------:R-:W-:Y:S01]  /*45b0*/  UMOV UR5, 0x400 ;  /* 0x0000040000057882 */ /* 0x000fe20000000000 */
[----:B------:R-:W-:-:S02]  /*45c0*/  UPLOP3.LUT UP1, UPT, UPT, UPT, UPT, 0x40, 0x4 ;  /* 0x000000000004789c */ /* 0x000fc40003f2e870 */
[----:B------:R-:W-:Y:S01]  /*45d0*/  ULEA UR5, UR4, UR5, 0x18 ;  /* 0x0000000504057291 */ /* 0x000fe2000f8ec0ff */
[----:B------:R-:W-:-:S03]  /*45e0*/  UMOV UR14, URZ ;  /* 0x000000ff000e7c82 */ /* 0x000fc60008000000 */
[----:B------:R-:W4:Y:S01]  /*45f0*/  LDC R3, c[0x0][0xb0c] ;  /* 0x0002c300ff037b82 */ /* 0x000f220000000800 */
[----:B--2---:R-:W-:Y:S02]  /*4600*/  UISETP.NE.U32.AND UP3, UPT, UR8, URZ, UPT ;  /* 0x000000ff0800728c */ /* 0x004fe4000bf65070 */
[----:B---3--:R-:W-:-:S05]  /*4610*/  UISETP.NE.U32.AND UP5, UPT, UR6, URZ, UPT ;  /* 0x000000ff0600728c */ /* 0x008fca000bfa5070 */
[----:B------:R-:W2:Y:S01]  /*4620*/  LDC R20, c[0x0][0xb20] ;  /* 0x0002c800ff147b82 */ /* 0x000ea20000000800 */
[----:B-1----:R-:W-:Y:S01]  /*4630*/  ISETP.NE.AND P1, PT, R0, 0x1, PT ;  /* 0x000000010000780c */ /* 0x002fe20003f25270 */
[----:B------:R-:W-:Y:S02]  /*4640*/  UISETP.NE.AND.EX UP3, UPT, UR9, URZ, UPT, UP3 ;  /* 0x000000ff0900728c */ /* 0x000fe4000bf65330 */
[----:B------:R-:W-:-:S04]  /*4650*/  UISETP.NE.AND.EX UP5, UPT, UR7, URZ, UPT, UP5 ;  /* 0x000000ff0700728c */ /* 0x000fc8000bfa5350 */
[----:B------:R-:W1:Y:S08]  /*4660*/  LDC.64 R30, c[0x0][0x348] ;  /* 0x0000d200ff1e7b82 */ /* 0x000e700000000a00 */
[----:B------:R-:W3:Y:S08]  /*4670*/  LDC.64 R14, c[0x0][0xb10] ;  /* 0x0002c400ff0e7b82 */ /* 0x000ef00000000a00 */
[----:B------:R-:W1:Y:S08]  /*4680*/  LDC.64 R6, c[0x0][0xb18] ;  /* 0x0002c600ff067b82 */ /* 0x000e700000000a00 */
[----:B------:R-:W1:Y:S08]  /*4690*/  LDC.64 R4, c[0x0][0xb28] ;  /* 0x0002ca00ff047b82 */ /* 0x000e700000000a00 */
[----:B--2-4-:R-:W1:Y:S02]  /*46a0*/  LDC R21, c[0x0][0x374] ;  /* 0x0000dd00ff157b82 */ /* 0x014e640000000800 */
.L_x_101:
[C---:B------:R-:W-:Y:S02]  /*46b0*/  LEA R0, R28.reuse, UR5, 0x3 ;  /* 0x000000051c007c11 */ /* 0x040fe4000f8e18ff */
[----:B------:R-:W-:Y:S02]  /*46c0*/  SHF.L.U32 R2, R27, 0x1f, RZ ;  /* 0x0000001f1b027819 */ /* 0x000fe400000006ff */
[----:B------:R-:W-:Y:S02]  /*46d0*/  LEA R16, R28, UR5, 0x4 ;  /* 0x000000051c107c11 */ /* 0x000fe4000f8e20ff */
[----:B--2---:R-:W2:Y:S02]  /*46e0*/  SYNCS.PHASECHK.TRANS64.TRYWAIT P0, [R0+URZ+0xe0], R2 ;  /* 0x0000e002000075a7 */ /* 0x004ea400080011ff */
[----:B--2---:R-:W-:Y:S05]  /*46f0*/  @!P0 BRA `(.L_x_93) ;  /* 0x0000006800d88947 */ /* 0x004fea0003800000 */
.L_x_275:
[----:B------:R-:W-:Y:S01]  /*4700*/  ISETP.GE.AND P0, PT, R65, 0x1, PT ;  /* 0x000000014100780c */ /* 0x000fe20003f06270 */
[----:B------:R-:W4:Y:S01]  /*4710*/  LDS.128 R16, [R16+0x170] ;  /* 0x0001700010107984 */ /* 0x000f220000000c00 */
[----:B--2---:R-:W-:Y:S01]  /*4720*/  VIADD R0, R0, 0xf0 ;  /* 0x000000f000007836 */ /* 0x004fe20000000000 */
[----:B------:R-:W-:Y:S01]  /*4730*/  @!PT LDS RZ, [RZ] ;  /* 0x00000000fffff984 */ /* 0x000fe20000000800 */
[----:B------:R-:W-:Y:S01]  /*4740*/  @!PT LDS RZ, [RZ] ;  /* 0x00000000fffff984 */ /* 0x000fe20000000800 */
[----:B------:R-:W-:Y:S01]  /*4750*/  @!PT LDS RZ, [RZ] ;  /* 0x00000000fffff984 */ /* 0x000fe20000000800 */
[----:B------:R-:W-:Y:S01]  /*4760*/  @!PT LDS RZ, [RZ] ;  /* 0x00000000fffff984 */ /* 0x000fe20000000800 */
[----:B------:R2:W-:Y:S06]  /*4770*/  MEMBAR.ALL.CTA ;  /* 0x0000000000007992 */ /* 0x0005ec0000008000 */
[----:B--2---:R-:W2:Y:S01]  /*4780*/  FENCE.VIEW.ASYNC.S ;  /* 0x00000000000073c6 */ /* 0x004ea20000000000 */
[----:B------:R-:W-:Y:S04]  /*4790*/  PRMT R0, RZ, 0x654, R0 ;  /* 0x00000654ff007816 */ /* 0x000fe80000000000 */
[----:B--2---:R2:W-:Y:S01]  /*47a0*/  SYNCS.ARRIVE.TRANS64.RED.A1T0 RZ, [R0+URZ], RZ ;  /* 0x000000ff00ff79a7 */ /* 0x0045e200081004ff */
[----:B----4-:R-:W-:Y:S11]  /*47b0*/  LOP3.LUT P3, RZ, R18, 0x1, RZ, 0xc0, !PT ;  /* 0x0000000112ff7812 */ /* 0x010ff6000786c0ff */
[----:B------:R-:W-:Y:S02]  /*47c0*/  @!UPT UIADD3 URZ, UPT, UPT, URZ, URZ, URZ ;  /* 0x000000fffffff290 */ /* 0x000fe4000fffe0ff */
[----:B------:R-:W-:Y:S02]  /*47d0*/  @P3 MOV R11, R16 ;  /* 0x00000010000b3202 */ /* 0x000fe40000000f00 */
[----:B------:R-:W-:Y:S01]  /*47e0*/  @P3 LOP3.LUT R10, R17, 0xffff, RZ, 0xc0, !PT ;  /* 0x0000ffff110a3812 */ /* 0x000fe200078ec0ff */
[----:B--2---:R-:W-:Y:S06]  /*47f0*/  @!P0 BRA `(.L_x_94) ;  /* 0x0000000000a48947 */ /* 0x004fec0003800000 */
[-C--:B-1----:R-:W-:Y:S01]  /*4800*/  IMAD.HI.U32 R0, R21, R7.reuse, RZ ;  /* 0x0000000715007227 */ /* 0x082fe200078e00ff */
[----:B------:R-:W-:Y:S02]  /*4810*/  ISETP.NE.AND P0, PT, R6, 0x1, PT ;  /* 0x000000010600780c */ /* 0x000fe40003f05270 */
[----:B------:R-:W-:Y:S01]  /*4820*/  ISETP.NE.AND P2, PT, R65, 0x1, PT ;  /* 0x000000014100780c */ /* 0x000fe20003f45270 */
[----:B---3--:R-:W-:Y:S01]  /*4830*/  IMAD.HI.U32 R9, R24, R14, RZ ;  /* 0x0000000e18097227 */ /* 0x008fe200078e00ff */
[----:B------:R-:W-:Y:S02]  /*4840*/  SHF.R.U32.HI R0, RZ, R20, R0 ;  /* 0x00000014ff007219 */ /* 0x000fe40000011600 */
[----:B------:R-:W-:Y:S01]  /*4850*/  ISETP.NE.AND P4, PT, R3, 0x1, PT ;  /* 0x000000010300780c */ /* 0x000fe20003f85270 */
[----:B------:R-:W-:Y:S01]  /*4860*/  IMAD.HI.U32 R13, R10, R7, RZ ;  /* 0x000000070a0d7227 */ /* 0x000fe200078e00ff */
[----:B------:R-:W-:Y:S02]  /*4870*/  SHF.R.U32.HI R9, RZ, R15, R9 ;  /* 0x0000000fff097219 */ /* 0x000fe40000011609 */
[----:B------:R-:W-:Y:S01]  /*4880*/  SEL R0, R21, R0, !P0 ;  /* 0x0000000015007207 */ /* 0x000fe20004000000 */
[----:B------:R-:W-:Y:S01]  /*4890*/  IMAD.HI.U32 R12, R11, R14, RZ ;  /* 0x0000000e0b0c7227 */ /* 0x000fe200078e00ff */
[----:B------:R-:W-:Y:S03]  /*48a0*/  SEL R9, R24, R9, !P4 ;  /* 0x0000000918097207 */ /* 0x000fe60006000000 */
[-C--:B------:R-:W-:Y:S01]  /*48b0*/  IMAD.HI.U32 R8, R0, R4.reuse, RZ ;  /* 0x0000000400087227 */ /* 0x080fe200078e00ff */
[----:B------:R-:W-:Y:S03]  /*48c0*/  SHF.R.U32.HI R12, RZ, R15, R12 ;  /* 0x0000000fff0c7219 */ /* 0x000fe6000001160c */
[----:B------:R-:W-:Y:S01]  /*48d0*/  IMAD.HI.U32 R2, R9, R4, RZ ;  /* 0x0000000409027227 */ /* 0x000fe200078e00ff */
[-C--:B------:R-:W-:Y:S02]  /*48e0*/  @P2 SHF.R.U32.HI R0, RZ, R5.reuse, R8 ;  /* 0x00000005ff002219 */ /* 0x080fe40000011608 */
[----:B------:R-:W-:Y:S02]  /*48f0*/  SHF.R.U32.HI R8, RZ, R20, R13 ;  /* 0x00000014ff087219 */ /* 0x000fe4000001160d */
[----:B------:R-:W-:Y:S01]  /*4900*/  @P2 SHF.R.U32.HI R9, RZ, R5, R2 ;  /* 0x00000005ff092219 */ /* 0x000fe20000011602 */
[----:B------:R-:W-:Y:S01]  /*4910*/  IMAD R0, R65, R0, RZ ;  /* 0x0000000041007224 */ /* 0x000fe200078e02ff */
[----:B------:R-:W-:Y:S02]  /*4920*/  SEL R8, R10, R8, !P0 ;  /* 0x000000080a087207 */ /* 0x000fe40004000000 */
[----:B------:R-:W-:Y:S01]  /*4930*/  SEL R2, R11, R12, !P4 ;  /* 0x0000000c0b027207 */ /* 0x000fe20006000000 */
[C---:B------:R-:W-:Y:S01]  /*4940*/  IMAD R12, R65.reuse, R9, RZ ;  /* 0x00000009410c7224 */ /* 0x040fe200078e02ff */
[C---:B------:R-:W-:Y:S01]  /*4950*/  ISETP.GE.AND P0, PT, R8.reuse, R0, PT ;  /* 0x000000000800720c */ /* 0x040fe20003f06270 */
[----:B------:R-:W-:Y:S03]  /*4960*/  IMAD.HI.U32 R0, R8, R4, RZ ;  /* 0x0000000408007227 */ /* 0x000fe600078e00ff */
[----:B------:R-:W-:Y:S02]  /*4970*/  ISETP.GE.OR P0, PT, R2, R12, P0 ;  /* 0x0000000c0200720c */ /* 0x000fe40000706670 */
[-C--:B------:R-:W-:Y:S04]  /*4980*/  SHF.R.U32.HI R0, RZ, R5.reuse, R0 ;  /* 0x00000005ff007219 */ /* 0x080fe80000011600 */
[----:B------:R-:W-:Y:S05]  /*4990*/  SEL R13, R8, R0, !P2 ;  /* 0x00000000080d7207 */ /* 0x000fea0005000000 */
[----:B------:R-:W-:Y:S02]  /*49a0*/  IMAD.MOV R12, RZ, RZ, -R13 ;  /* 0x000000ffff0c7224 */ /* 0x000fe400078e0a0d */
[C---:B------:R-:W-:Y:S04]  /*49b0*/  @!P0 IMAD.HI.U32 R0, R2.reuse, R4, RZ ;  /* 0x0000000402008227 */ /* 0x040fe800078e00ff */
[----:B------:R-:W-:Y:S01]  /*49c0*/  IMAD R12, R65, R12, R8 ;  /* 0x0000000c410c7224 */ /* 0x000fe200078e0208 */
[----:B------:R-:W-:Y:S04]  /*49d0*/  @!P0 SHF.R.U32.HI R0, RZ, R5, R0 ;  /* 0x00000005ff008219 */ /* 0x000fe80000011600 */
[----:B------:R-:W-:Y:S04]  /*49e0*/  @!P0 SEL R0, R2, R0, !P2 ;  /* 0x0000000002008207 */ /* 0x000fe80005000000 */
[----:B------:R-:W-:Y:S01]  /*49f0*/  @!P0 IADD3 R13, PT, PT, R13, -R0, RZ ;  /* 0x800000000d0d8210 */ /* 0x000fe20007ffe0ff */
[----:B------:R-:W-:Y:S01]  /*4a00*/  @!P0 IMAD R0, R9, R12, R0 ;  /* 0x0000000c09008224 */ /* 0x000fe200078e0200 */
[----:B------:R-:W-:Y:S01]  /*4a10*/  IADD3 R9, PT, PT, -R8, RZ, RZ ;  /* 0x000000ff08097210 */ /* 0x000fe20007ffe1ff */
[--C-:B------:R-:W-:Y:S02]  /*4a20*/  IMAD.MOV R12, RZ, RZ, -R2.reuse ;  /* 0x000000ffff0c7224 */ /* 0x100fe400078e0a02 */
[----:B------:R-:W-:Y:S02]  /*4a30*/  @!P0 IMAD R8, R13, R65, R2 ;  /* 0x000000410d088224 */ /* 0x000fe400078e0202 */
[----:B------:R-:W-:Y:S02]  /*4a40*/  @!P0 IMAD.MOV.U32 R2, RZ, RZ, R0 ;  /* 0x000000ffff028224 */ /* 0x000fe400078e0000 */
[----:B------:R-:W-:Y:S02]  /*4a50*/  IMAD R11, R3, R12, R11 ;  /* 0x0000000c030b7224 */ /* 0x000fe400078e020b */
[----:B------:R-:W-:Y:S02]  /*4a60*/  IMAD R10, R6, R9, R10 ;  /* 0x00000009060a7224 */ /* 0x000fe400078e020a */
[----:B------:R-:W-:Y:S02]  /*4a70*/  IMAD R11, R2, R3, R11 ;  /* 0x00000003020b7224 */ /* 0x000fe400078e020b */
[----:B------:R-:W-:Y:S02]  /*4a80*/  IMAD R10, R8, R6, R10 ;  /* 0x00000006080a7224 */ /* 0x000fe400078e020a */
.L_x_94:
[----:B------:R-:W-:Y:S05]  /*4a90*/  BRA.U UP1, `(.L_x_95) ;  /* 0x0000000101107547 */ /* 0x000fea000b800000 */
[----:B------:R-:W-:Y:S04]  /*4aa0*/  MOV R2, UR13 ;  /* 0x0000000d00027c02 */ /* 0x000fe80008000f00 */
[----:B------:R-:W-:Y:S04]  /*4ab0*/  SHF.L.U32 R2, R2, 0x1f, RZ ;  /* 0x0000001f02027819 */ /* 0x000fe800000006ff */
[----:B------:R-:W2:Y:S02]  /*4ac0*/  SYNCS.PHASECHK.TRANS64.TRYWAIT P0, [UR5+0xd8], R2 ;  /* 0x0000d802ff0075a7 */ /* 0x000ea40008001105 */
[----:B--2---:R-:W-:Y:S05]  /*4ad0*/  @!P0 BRA `(.L_x_96) ;  /* 0x0000006400f48947 */ /* 0x004fea0003800000 */
.L_x_95:
[----:B------:R-:W-:Y:S02]  /*4ae0*/  R2UR UR11, R22 ;  /* 0x00000000160b72ca */ /* 0x000fe400000e0000 */
[----:B------:R-:W-:Y:S02]  /*4af0*/  R2UR UR10, R23 ;  /* 0x00000000170a72ca */ /* 0x000fe400000e0000 */
[----:B------:R-:W-:Y:S04]  /*4b00*/  ISETP.NE.U32.AND P2, PT, RZ, UR6, PT ;  /* 0x00000006ff007c0c */ /* 0x000fe8000bf45070 */
[----:B------:R-:W-:Y:S05]  /*4b10*/  ISETP.NE.AND.EX P2, PT, RZ, UR7, PT, P2 ;  /* 0x00000007ff007c0c */ /* 0x000fea000bf45320 */
[----:B------:R-:W-:Y:S02]  /*4b20*/  USHF.L.U32 UR11, UR11, 0x7, URZ ;  /* 0x000000070b0b7899 */ /* 0x000fe400080006ff */
[----:B------:R-:W-:Y:S01]  /*4b30*/  USHF.L.U32 UR10, UR10, 0x6, URZ ;  /* 0x000000060a0a7899 */ /* 0x000fe200080006ff */
[----:B------:R-:W-:Y:S11]  /*4b40*/  BRA.U !UP5, `(.L_x_97) ;  /* 0x000000010d347547 */ /* 0x000ff6000b800000 */
[----:B------:R-:W-:Y:S01]  /*4b50*/  UPLOP3.LUT UP0, UPT, UPT, UPT, UP3, 0x80, 0x8 ;  /* 0x000000000008789c */ /* 0x000fe20003f0f030 */
[----:B--2---:R-:W-:Y:S02]  /*4b60*/  HFMA2 R0, -RZ, RZ, 0, 5.9604644775390625e-08 ;  /* 0x00000001ff007431 */ /* 0x004fe400000001ff */
[----:B------:R-:W-:Y:S03]  /*4b70*/  IMAD.MOV.U32 R132, RZ, RZ, 0x1 ;  /* 0x00000001ff847424 */ /* 0x000fe600078e00ff */
[----:B------:R-:W-:Y:S05]  /*4b80*/  PLOP3.LUT P0, PT, PT, PT, UP0, 0x80, 0x8 ;  /* 0x000000000008781c */ /* 0x000fea0003f0f008 */
[----:B------:R-:W2:Y:S01]  /*4b90*/  @UP0 LDCU.64 UR16, c[0x0][0x888] ;  /* 0x00011100ff1007ac */ /* 0x000ea20008000a00 */
[----:B------:R-:W-:Y:S07]  /*4ba0*/  @UP0 UIMAD UR8, UR36, UR6, URZ ;  /* 0x00000006240802a4 */ /* 0x000fee000f8e02ff */
[----:B------:R-:W-:Y:S01]  /*4bb0*/  @!P0 PRMT R132, R0, 0x7610, R132 ;  /* 0x0000761000848816 */ /* 0x000fe20000000084 */
[----:B--2---:R-:W-:Y:S03]  /*4bc0*/  @UP0 UIMAD.WIDE UR16, UR8, 0x4, UR16 ;  /* 0x00000004081008a5 */ /* 0x004fe6000f8e0210 */
[----:B------:R-:W2:Y:S03]  /*4bd0*/  @!UP0 LDCU UR8, c[0x0][0x880] ;  /* 0x00011000ff0887ac */ /* 0x000ea60008000800 */
[----:B-----5:R-:W-:Y:S01]  /*4be0*/  IMAD.U32 R90, RZ, RZ, UR16 ;  /* 0x00000010ff5a7e24 */ /* 0x020fe2000f8e00ff */
[----:B------:R-:W-:Y:S05]  /*4bf0*/  MOV R91, UR17 ;  /* 0x00000011005b7c02 */ /* 0x000fea0008000f00 */
[----:B------:R4:W5:Y:S02]  /*4c00*/  @P0 LDG.E R90, desc[UR38][R90.64] ;  /* 0x000000265a5a0981 */ /* 0x000964000c1e1900 */
[----:B--2-4-:R-:W-:Y:S07]  /*4c10*/  @!P0 IMAD.U32 R90, RZ, RZ, UR8 ;  /* 0x00000008ff5a8e24 */ /* 0x014fee000f8e00ff */
.L_x_97:
[----:B-----5:R-:W-:Y:S01]  /*4c20*/  @!P2 FSETP.EQ.AND P0, PT, R90, RZ, PT ;  /* 0x000000ff5a00a20b */ /* 0x020fe20003f02000 */
[----:B------:R-:W-:Y:S01]  /*4c30*/  @!UPT UIADD3 URZ, UPT, UPT, URZ, URZ, URZ ;  /* 0x000000fffffff290 */ /* 0x000fe2000fffe0ff */
[----:B------:R-:W-:Y:S11]  /*4c40*/  @!P2 BRA `(.L_x_98) ;  /* 0x000000000014a947 */ /* 0x000ff60003800000 */
[----:B------:R-:W-:Y:S02]  /*4c50*/  LOP3.LUT P2, RZ, R132, 0xff, RZ, 0xc0, !PT ;  /* 0x000000ff84ff7812 */ /* 0x000fe4000784c0ff */
[----:B------:R-:W-:Y:S04]  /*4c60*/  PLOP3.LUT P0, PT, PT, PT, UP0, 0x80, 0x8 ;  /* 0x000000000008781c */ /* 0x000fe80003f0f008 */
[----:B------:R-:W-:Y:S07]  /*4c70*/  PLOP3.LUT P0, PT, P0, PT, PT, 0x8, 0x80 ;  /* 0x000000000080781c */ /* 0x000fee000070e170 */
[----:B------:R-:W-:Y:S11]  /*4c80*/  @P2 FSETP.EQ.AND P0, PT, R90, RZ, PT ;  /* 0x000000ff5a00220b */ /* 0x000ff60003f02000 */
[----:B------:R-:W-:Y:S02]  /*4c90*/  @!UPT UIADD3 URZ, UPT, UPT, URZ, URZ, URZ ;  /* 0x000000fffffff290 */ /* 0x000fe4000fffe0ff */
.L_x_98:
[----:B------:R-:W-:Y:S01]  /*4ca0*/  ULEA UR16, UR14, UR5, 0x3 ;  /* 0x000000050e107291 */ /* 0x000fe2000f8e18ff */
[----:B------:R-:W-:Y:S02]  /*4cb0*/  SHF.L.U32 R9, R29, 0x1f, RZ ;  /* 0x0000001f1d097819 */ /* 0x000fe400000006ff */
[----:B------:R-:W-:Y:S04]  /*4cc0*/  ELECT P4, URZ, PT ;  /* 0x0000000000ff782f */ /* 0x000fe80003880000 */
[----:B------:R-:W-:Y:S02]  /*4cd0*/  PLOP3.LUT P4, PT, P0, P4, PT, 0xf2, 0x2f ;  /* 0x00000000002f781c */ /* 0x000fe40000789e72 */
[----:B------:R-:W4:Y:S11]  /*4ce0*/  SYNCS.PHASECHK.TRANS64.TRYWAIT P2, [UR16+0xb8], R9 ;  /* 0x0000b809ff0075a7 */ /* 0x000f360008041110 */
[----:B-1----:R-:W-:Y:S05]  /*4cf0*/  @!P4 IADD3 R8, P0, PT, R30, 0x580, RZ ;  /* 0x000005801e08c810 */ /* 0x002fea0007f1e0ff */
[----:B--2---:R-:W-:Y:S01]  /*4d00*/  @!P4 IMAD.X R2, RZ, RZ, R31, P0 ;  /* 0x000000ffff02c224 */ /* 0x004fe200000e061f */
[----:B----4-:R-:W-:Y:S07]  /*4d10*/  @!P2 BRA `(.L_x_99) ;  /* 0x00000064007ca947 */ /* 0x010fee0003800000 */
.L_x_278:
[----:B------:R-:W2:Y:S01]  /*4d20*/  LDC.64 R12, c[0x0][0xb18] ;  /* 0x0002c600ff0c7b82 */ /* 0x000ea20000000a00 */
[----:B------:R-:W-:Y:S01]  /*4d30*/  @!P4 R2UR UR8, R2 ;  /* 0x000000000208c2ca */ /* 0x000fe200000e0000 */
[----:B------:R-:W-:Y:S01]  /*4d40*/  VOTEU.ALL UP2, P4 ;  /* 0x0000000000ff7886 */ /* 0x000fe20002040000 */
[----:B------:R-:W-:Y:S01]  /*4d50*/  @!P4 R2UR UR9, R8 ;  /* 0x000000000809c2ca */ /* 0x000fe200000e0000 */
[----:B------:R-:W-:Y:S01]  /*4d60*/  VOTEU.ALL UP1, P4 ;  /* 0x0000000000ff7886 */ /* 0x000fe20002020000 */
[----:B-1----:R-:W-:Y:S03]  /*4d70*/  @!P4 IMAD.MOV.U32 R0, RZ, RZ, 0x2000 ;  /* 0x00002000ff00c424 */ /* 0x002fe600078e00ff */
[----:B------:R-:W1:Y:S01]  /*4d80*/  @!P1 LDC R2, c[0x0][0xb0c] ;  /* 0x0002c300ff029b82 */ /* 0x000e620000000800 */
[----:B------:R-:W-:Y:S01]  /*4d90*/  UMOV UR22, 0x0 ;  /* 0x0000000000167882 */ /* 0x000fe20000000000 */
[----:B------:R-:W-:Y:S01]  /*4da0*/  UMOV UR23, 0x10000000 ;  /* 0x1000000000177882 */ /* 0x000fe20000000000 */
[----:B------:R-:W-:Y:S01]  /*4db0*/  UMOV UR12, UR36 ;  /* 0x00000024000c7c82 */ /* 0x000fe20008000000 */
[----:B------:R-:W-:Y:S01]  /*4dc0*/  UIADD3 UR15, UPT, UPT, UR14, 0x1, URZ ;  /* 0x000000010e0f7890 */ /* 0x000fe2000fffe0ff */
[----:B------:R-:W-:Y:S01]  /*4dd0*/  @P3 SHF.R.U32.HI R26, RZ, 0x10, R17 ;  /* 0x00000010ff1a3819 */ /* 0x000fe20000011611 */
[----:B------:R-:W-:Y:S02]  /*4de0*/  VIADD R28, R28, 0x1 ;  /* 0x000000011c1c7836 */ /* 0x000fe40000000000 */
[----:B------:R-:W-:Y:S01]  /*4df0*/  IMAD.U32 R9, RZ, RZ, UR8 ;  /* 0x00000008ff097e24 */ /* 0x000fe2000f8e00ff */
[----:B------:R-:W-:Y:S01]  /*4e00*/  @!UP2 ULEA UR8, UR14, UR5, 0xd ;  /* 0x000000050e08a291 */ /* 0x000fe2000f8e68ff */
[----:B------:R-:W-:Y:S01]  /*4e10*/  IMAD.U32 R8, RZ, RZ, UR9 ;  /* 0x00000009ff087e24 */ /* 0x000fe2000f8e00ff */
[----:B------:R-:W-:Y:S02]  /*4e20*/  UIADD3 UR9, UPT, UPT, UR16, 0xa0, URZ ;  /* 0x000000a010097890 */ /* 0x000fe4000fffe0ff */
[----:B------:R-:W-:Y:S01]  /*4e30*/  @!P4 R2UR UR21, R9 ;  /* 0x000000000915c2ca */ /* 0x000fe200000e0000 */
[----:B------:R-:W-:Y:S01]  /*4e40*/  @!UP2 UIADD3 UR8, UPT, UPT, UR8, 0x200, URZ ;  /* 0x000002000808a890 */ /* 0x000fe2000fffe0ff */
[----:B------:R-:W-:Y:S01]  /*4e50*/  @!P4 R2UR UR20, R8 ;  /* 0x000000000814c2ca */ /* 0x000fe200000e0000 */
[----:B------:R-:W-:Y:S01]  /*4e60*/  UISETP.NE.AND UP4, UPT, UR15, 0x3, UPT ;  /* 0x000000030f00788c */ /* 0x000fe2000bf85270 */
[----:B------:R-:W4:Y:S01]  /*4e70*/  LDC.64 R8, c[0x0][0xb10] ;  /* 0x0002c400ff087b82 */ /* 0x000f220000000a00 */
[----:B------:R-:W-:Y:S02]  /*4e80*/  UPRMT UR17, UR4, 0x654, UR9 ;  /* 0x0000065404117896 */ /* 0x000fe40008000009 */
[----:B------:R-:W-:Y:S02]  /*4e90*/  USEL UR18, URZ, 0x1, UP4 ;  /* 0x00000001ff127887 */ /* 0x000fe4000a000000 */
[----:B------:R-:W-:Y:S04]  /*4ea0*/  USEL UR15, UR15, URZ, UP4 ;  /* 0x000000ff0f0f7287 */ /* 0x000fe8000a000000 */
[----:B------:R-:W-:Y:S01]  /*4eb0*/  ULEA UR14, UR15, UR5, 0x3 ;  /* 0x000000050f0e7291 */ /* 0x000fe2000f8e18ff */
[----:B------:R-:W-:Y:S01]  /*4ec0*/  LOP3.LUT R29, R29, UR18, RZ, 0x3c, !PT ;  /* 0x000000121d1d7c12 */ /* 0x000fe2000f8e3cff */
[----:B------:R1:W-:Y:S01]  /*4ed0*/  @!UP1 UTMALDG.3D [UR8], [UR20], desc[UR22] ;  /* 0x00001608140095b4 */ /* 0x0003e20008011000 */
[----:B------:R5:W-:Y:S02]  /*4ee0*/  @!P4 SYNCS.ARRIVE.TRANS64.RED.A0TR RZ, [UR16+0xa0], R0 ;  /* 0x0000a000ffffc9a7 */ /* 0x000be40008300410 */
[----:B------:R-:W-:Y:S01]  /*4ef0*/  SHF.L.U32 R22, R29, 0x1f, RZ ;  /* 0x0000001f1d167819 */ /* 0x000fe200000006ff */
[C---:B----4-:R-:W-:Y:S01]  /*4f00*/  @!P1 IMAD.HI.U32 R8, R11.reuse, R8, RZ ;  /* 0x000000080b089227 */ /* 0x050fe200078e00ff */
[----:B--2---:R-:W-:Y:S02]  /*4f10*/  @!P1 ISETP.NE.AND P0, PT, R12, 0x1, PT ;  /* 0x000000010c00980c */ /* 0x004fe40003f05270 */
[----:B-1----:R-:W-:Y:S01]  /*4f20*/  @!P1 ISETP.NE.AND P2, PT, R2, 0x1, PT ;  /* 0x000000010200980c */ /* 0x002fe20003f45270 */
[----:B------:R-:W-:Y:S01]  /*4f30*/  SYNCS.ARRIVE.TRANS64.RED.A1T0 RZ, [UR17], RZ ;  /* 0x000000ffffff79a7 */ /* 0x000fe20008100411 */
[C---:B------:R-:W-:Y:S01]  /*4f40*/  @!P1 IMAD.HI.U32 R13, R10.reuse, R13, RZ ;  /* 0x0000000d0a0d9227 */ /* 0x040fe200078e00ff */
[----:B------:R-:W-:Y:S04]  /*4f50*/  @!P1 SHF.R.U32.HI R8, RZ, R9, R8 ;  /* 0x00000009ff089219 */ /* 0x000fe80000011608 */
[----:B------:R-:W-:Y:S01]  /*4f60*/  @!P1 SEL R8, R11, R8, !P2 ;  /* 0x000000080b089207 */ /* 0x000fe20005000000 */
[----:B------:R-:W1:Y:S01]  /*4f70*/  SYNCS.PHASECHK.TRANS64.TRYWAIT P5, [UR14+0xb8], R22 ;  /* 0x0000b816ff0075a7 */ /* 0x000e6200080a110e */
[----:B-----5:R-:W2:Y:S02]  /*4f80*/  @!P1 LDC R0, c[0x0][0xb20] ;  /* 0x0002c800ff009b82 */ /* 0x020ea40000000800 */
[----:B--2---:R-:W-:Y:S04]  /*4f90*/  @!P1 SHF.R.U32.HI R0, RZ, R0, R13 ;  /* 0x00000000ff009219 */ /* 0x004fe8000001160d */
[----:B------:R-:W-:Y:S05]  /*4fa0*/  @!P1 SEL R9, R10, R0, !P0 ;  /* 0x000000000a099207 */ /* 0x000fea0004000000 */
[----:B------:R-:W-:Y:S02]  /*4fb0*/  @!P1 IMAD.IADD R0, R9, 0x1, -R8 ;  /* 0x0000000109009824 */ /* 0x000fe400078e0a08 */
[----:B------:R-:W-:Y:S02]  /*4fc0*/  @!P1 IMAD.IADD R8, R8, 0x1, -R9 ;  /* 0x0000000108089824 */ /* 0x000fe400078e0a09 */
[----:B------:R-:W-:Y:S02]  /*4fd0*/  @!P1 IMAD R11, R0, R2, R11 ;  /* 0x00000002000b9224 */ /* 0x000fe400078e020b */
[----:B------:R-:W-:Y:S01]  /*4fe0*/  @!P1 IMAD R10, R8, R12, R10 ;  /* 0x0000000c080a9224 */ /* 0x000fe200078e020a */
[----:B-1----:R-:W-:Y:S06]  /*4ff0*/  @!P5 BRA `(.L_x_100) ;  /* 0x0000006000dcd947 */ /* 0x002fec0003800000 */
.L_x_280:
[----:B------:R-:W-:Y:S01]  /*5000*/  @!P4 IADD3 R2, P0, PT, R30, 0x580, RZ ;  /* 0x000005801e02c810 */ /* 0x000fe20007f1e0ff */
[----:B------:R-:W-:Y:S01]  /*5010*/  UMOV UR20, 0x0 ;  /* 0x0000000000147882 */ /* 0x000fe20000000000 */
[----:B------:R-:W-:Y:S01]  /*5020*/  UMOV UR21, 0x10000000 ;  /* 0x1000000000157882 */ /* 0x000fe20000000000 */
[----:B------:R-:W-:Y:S01]  /*5030*/  VOTEU.ALL UP1, P4 ;  /* 0x0000000000ff7886 */ /* 0x000fe20002020000 */
[----:B------:R-:W-:Y:S01]  /*5040*/  @!P4 R2UR UR9, R2 ;  /* 0x000000000209c2ca */ /* 0x000fe200000e0000 */
[----:B-1----:R-:W-:Y:S01]  /*5050*/  @!P4 IMAD.X R0, RZ, RZ, R31, P0 ;  /* 0x000000ffff00c224 */ /* 0x002fe200000e061f */
[----:B------:R-:W-:Y:S01]  /*5060*/  UMOV UR12, UR36 ;  /* 0x00000024000c7c82 */ /* 0x000fe20008000000 */
[----:B------:R-:W-:Y:S01]  /*5070*/  @P3 R2UR UR36, R26 ;  /* 0x000000001a2432ca */ /* 0x000fe200000e0000 */
[----:B------:R-:W-:Y:S01]  /*5080*/  @!UP1 ULEA UR16, UR15, UR5, 0xd ;  /* 0x000000050f109291 */ /* 0x000fe2000f8e68ff */
[----:B------:R-:W-:Y:S01]  /*5090*/  ISETP.NE.AND P0, PT, R28, 0x2, PT ;  /* 0x000000021c00780c */ /* 0x000fe20003f05270 */
[----:B------:R-:W-:Y:S01]  /*50a0*/  @!UP1 UIADD3 UR10, UPT, UPT, UR10, 0x20, URZ ;  /* 0x000000200a0a9890 */ /* 0x000fe2000fffe0ff */
[----:B------:R-:W-:Y:S01]  /*50b0*/  @!P4 R2UR UR8, R0 ;  /* 0x000000000008c2ca */ /* 0x000fe200000e0000 */
[----:B------:R-:W-:Y:S01]  /*50c0*/  IMAD.IADD R23, R10, 0x1, R114 ;  /* 0x000000010a177824 */ /* 0x000fe200078e0272 */
[----:B------:R-:W-:Y:S01]  /*50d0*/  SEL R0, RZ, 0x1, P0 ;  /* 0x00000001ff007807 */ /* 0x000fe20000000000 */
[----:B------:R-:W-:Y:S01]  /*50e0*/  IMAD.IADD R22, R11, 0x1, R115 ;  /* 0x000000010b167824 */ /* 0x000fe200078e0273 */
[----:B------:R-:W-:Y:S02]  /*50f0*/  SEL R28, R28, RZ, P0 ;  /* 0x000000ff1c1c7207 */ /* 0x000fe40000000000 */
[----:B------:R-:W-:Y:S01]  /*5100*/  IMAD.U32 R8, RZ, RZ, UR9 ;  /* 0x00000009ff087e24 */ /* 0x000fe2000f8e00ff */
[----:B------:R-:W-:Y:S01]  /*5110*/  UIADD3 UR9, UPT, UPT, UR14, 0xa0, URZ ;  /* 0x000000a00e097890 */ /* 0x000fe2000fffe0ff */
[----:B------:R-:W-:Y:S03]  /*5120*/  LOP3.LUT R27, R27, R0, RZ, 0x3c, !PT ;  /* 0x000000001b1b7212 */ /* 0x000fe600078e3cff */
[----:B------:R-:W-:Y:S02]  /*5130*/  @!P4 R2UR UR18, R8 ;  /* 0x000000000812c2ca */ /* 0x000fe400000e0000 */
[----:B------:R-:W-:Y:S01]  /*5140*/  IMAD.U32 R9, RZ, RZ, UR8 ;  /* 0x00000008ff097e24 */ /* 0x000fe2000f8e00ff */
[----:B------:R-:W-:Y:S01]  /*5150*/  @!UP1 UIADD3 UR8, UPT, UPT, UR16, 0x200, URZ ;  /* 0x0000020010089890 */ /* 0x000fe2000fffe0ff */
[----:B------:R-:W-:Y:S01]  /*5160*/  VOTEU.ALL UP1, P4 ;  /* 0x0000000000ff7886 */ /* 0x000fe20002020000 */
[----:B------:R-:W-:Y:S02]  /*5170*/  UPRMT UR16, UR4, 0x654, UR9 ;  /* 0x0000065404107896 */ /* 0x000fe40008000009 */
[----:B------:R-:W-:Y:S11]  /*5180*/  @!P4 R2UR UR19, R9 ;  /* 0x000000000913c2ca */ /* 0x000ff600000e0000 */
[----:B------:R-:W-:Y:S02]  /*5190*/  @!UPT UIADD3 URZ, UPT, UPT, URZ, URZ, URZ ;  /* 0x000000fffffff290 */ /* 0x000fe4000fffe0ff */
[----:B------:R2:W-:Y:S01]  /*51a0*/  @!UP1 UTMALDG.3D [UR8], [UR18], desc[UR20] ;  /* 0x00001408120095b4 */ /* 0x0005e20008011000 */
[----:B------:R2:W-:Y:S01]  /*51b0*/  @!P4 SYNCS.ARRIVE.TRANS64.RED.A0TR RZ, [UR14+0xa0], R25 ;  /* 0x0000a019ffffc9a7 */ /* 0x0005e2000830040e */
[----:B------:R-:W-:Y:S04]  /*51c0*/  UIADD3 UR14, UPT, UPT, UR15, 0x1, URZ ;  /* 0x000000010f0e7890 */ /* 0x000fe8000fffe0ff */
[----:B------:R-:W-:Y:S04]  /*51d0*/  UISETP.NE.AND UP1, UPT, UR14, 0x3, UPT ;  /* 0x000000030e00788c */ /* 0x000fe8000bf25270 */
[----:B------:R-:W-:Y:S02]  /*51e0*/  USEL UR15, URZ, 0x1, UP1 ;  /* 0x00000001ff0f7887 */ /* 0x000fe40008800000 */
[----:B------:R-:W-:Y:S02]  /*51f0*/  USEL UR14, UR14, URZ, UP1 ;  /* 0x000000ff0e0e7287 */ /* 0x000fe40008800000 */
[----:B------:R-:W-:Y:S02]  /*5200*/  UPLOP3.LUT UP1, UPT, UPT, UPT, UPT, 0x80, 0x8 ;  /* 0x000000000008789c */ /* 0x000fe40003f2f070 */
[----:B------:R-:W-:Y:S01]  /*5210*/  LOP3.LUT R29, R29, UR15, RZ, 0x3c, !PT ;  /* 0x0000000f1d1d7c12 */ /* 0x000fe2000f8e3cff */
[----:B------:R-:W-:Y:S01]  /*5220*/  SYNCS.ARRIVE.TRANS64.RED.A1T0 RZ, [UR16], RZ ;  /* 0x000000ffffff79a7 */ /* 0x000fe20008100410 */
[----:B------:R-:W-:Y:S07]  /*5230*/  @P3 BRA `(.L_x_101) ;  /* 0xfffffff4001c3947 */ /* 0x000fee000383ffff */
[----:B------:R-:W-:Y:S01]  /*5240*/  UIADD3 UR5, UPT, UPT, UR5, 0xb8, URZ ;  /* 0x000000b805057890 */ /* 0x000fe2000fffe0ff */
[----:B------:R-:W-:-:S03]  /*5250*/  SHF.L.U32 R2, R29, 0x1f, RZ ;  /* 0x0000001f1d027819 */ /* 0x000fc600000006ff */
[----:B------:R-:W-:-:S09]  /*5260*/  ULEA UR4, UR14, UR5, 0x3 ;  /* 0x000000050e047291 */ /* 0x000fd2000f8e18ff */
[----:B------:R-:W1:Y:S02]  /*5270*/  SYNCS.PHASECHK.TRANS64.TRYWAIT P0, [UR4], R2 ;  /* 0x00000002ff0075a7 */ /* 0x000e640008001104 */
[----:B-1----:R-:W-:Y:S05]  /*5280*/  @!P0 BRA `(.L_x_102) ;  /* 0x0000006000508947 */ /* 0x002fea0003800000 */
.L_x_282:
        /* <DEDUP_REMOVED lines=9> */
.L_x_284:
[----:B------:R-:W-:-:S04]  /*5320*/  UIADD3 UR6, UPT, UPT, UR6, 0x1, URZ ;  /* 0x0000000106067890 */ /* 0x000fc8000fffe0ff */
[----:B------:R-:W-:-:S04]  /*5330*/  UISETP.NE.AND UP0, UPT, UR6, 0x3, UPT ;  /* 0x000000030600788c */ /* 0x000fc8000bf05270 */
[----:B------:R-:W-:Y:S02]  /*5340*/  USEL UR4, URZ, 0x1, UP0 ;  /* 0x00000001ff047887 */ /* 0x000fe40008000000 */
[----:B------:R-:W-:-:S04]  /*5350*/  USEL UR6, UR6, URZ, UP0 ;  /* 0x000000ff06067287 */ /* 0x000fc80008000000 */
[----:B------:R-:W-:Y:S01]  /*5360*/  ULEA UR6, UR6, UR5, 0x3 ;  /* 0x0000000506067291 */ /* 0x000fe2000f8e18ff */
[----:B-1----:R-:W-:-:S04]  /*5370*/  LOP3.LUT R2, R29, UR4, RZ, 0x3c, !PT ;  /* 0x000000041d027c12 */ /* 0x002fc8000f8e3cff */
[----:B------:R-:W-:Y:S01]  /*5380*/  SHF.L.U32 R2, R2, 0x1f, RZ ;  /* 0x0000001f02027819 */ /* 0x000fe200000006ff */
[----:B------:R-:W-:-:S07]  /*5390*/  IMAD.U32 R0, RZ, RZ, UR6 ;  /* 0x00000006ff007e24 */ /* 0x000fce000f8e00ff */
.L_x_104:
[----:B-1----:R1:W4:Y:S02]  /*53a0*/  SYNCS.PHASECHK.TRANS64.TRYWAIT P0, [R0+URZ], R2 ;  /* 0x00000002000075a7 */ /* 0x00232400080011ff */
[----:B----4-:R-:W-:Y:S05]  /*53b0*/  @!P0 NANOSLEEP.SYNCS 0x989680 ;  /* 0x009896800000895d */ /* 0x010fea0003900000 */
[----:B------:R-:W4:Y:S02]  /*53c0*/  @!P0 SYNCS.PHASECHK.TRANS64 P0, [R0+URZ], R2 ;  /* 0x00000002000085a7 */ /* 0x000f2400080010ff */
[----:B--2-4-:R-:W-:Y:S05]  /*53d0*/  @P0 EXIT ;  /* 0x000000000000094d */ /* 0x014fea0003800000 */
[----:B------:R-:W-:Y:S05]  /*53e0*/  BRA `(.L_x_104) ;  /* 0xfffffffc00ec7947 */ /* 0x000fea000383ffff */
.L_x_92:
[----:B------:R-:W-:-:S06]  /*53f0*/  UISETP.GE.AND UP1, UPT, UR7, 0x4, UPT ;  /* 0x000000040700788c */ /* 0x000fcc000bf26270 */
[----:B------:R-:W-:-:S13]  /*5400*/  PLOP3.LUT P0, PT, PT, PT, UP1, 0x80, 0x8 ;  /* 0x000000000008781c */ /* 0x000fda0003f0f018 */
[----:B------:R-:W-:Y:S05]  /*5410*/  @!P0 EXIT ;  /* 0x000000000000894d */ /* 0x000fea0003800000 */
[----:B------:R-:W-:Y:S01]  /*5420*/  BAR.SYNC.DEFER_BLOCKING 0x6, 0xa0 ;  /* 0x0182800000007b1d */ /* 0x000fe20000010000 */
[C---:B------:R-:W-:Y:S01]  /*5430*/  IMAD.SHL.U32 R2, R153.reuse, 0x20, RZ ;  /* 0x0000002099027824 */ /* 0x040fe200078e00ff */
[C---:B------:R-:W-:Y:S01]  /*5440*/  LOP3.LUT R155, R153.reuse, 0x60, RZ, 0xc0, !PT ;  /* 0x00000060999b7812 */ /* 0x040fe200078ec0ff */
[C---:B------:R-:W-:Y:S01]  /*5450*/  IMAD.SHL.U32 R152, R153.reuse, 0x4, RZ ;  /* 0x0000000499987824 */ /* 0x040fe200078e00ff */
[C---:B------:R-:W-:Y:S01]  /*5460*/  LOP3.LUT R154, R153.reuse, 0x2, RZ, 0xc0, !PT ;  /* 0x00000002999a7812 */ /* 0x040fe200078ec0ff */
[----:B------:R-:W-:Y:S01]  /*5470*/  IMAD.U32 R69, R153, 0x10000, RZ ;  /* 0x0001000099457824 */ /* 0x000fe200078e00ff */
[----:B------:R-:W-:Y:S02]  /*5480*/  UMOV UR42, 0x400 ;  /* 0x00000400002a7882 */ /* 0x000fe40000000000 */
[----:B------:R-:W1:Y:S01]  /*5490*/  LDC R140, c[0x0][0x370] ;  /* 0x0000dc00ff8c7b82 */ /* 0x000e620000000800 */
[----:B------:R-:W-:Y:S01]  /*54a0*/  ULEA UR42, UR4, UR42, 0x18 ;  /* 0x0000002a042a7291 */ /* 0x000fe2000f8ec0ff */
[----:B------:R-:W-:Y:S01]  /*54b0*/  LOP3.LUT R3, R2, 0xc0, RZ, 0xc0, !PT ;  /* 0x000000c002037812 */ /* 0x000fe200078ec0ff */
[----:B------:R-:W-:Y:S01]  /*54c0*/  IMAD.MOV.U32 R68, RZ, RZ, RZ ;  /* 0x000000ffff447224 */ /* 0x000fe200078e00ff */
[----:B------:R-:W-:Y:S01]  /*54d0*/  LOP3.LUT R69, R69, 0x600000, RZ, 0xc0, !PT ;  /* 0x0060000045457812 */ /* 0x000fe200078ec0ff */
[----:B------:R-:W-:Y:S01]  /*54e0*/  IMAD.MOV.U32 R150, RZ, RZ, RZ ;  /* 0x000000ffff967224 */ /* 0x000fe200078e00ff */
[----:B------:R-:W-:Y:S01]  /*54f0*/  LOP3.LUT R152, R3, 0x18, R152, 0xf8, !PT ;  /* 0x0000001803987812 */ /* 0x000fe200078ef898 */
[----:B------:R-:W-:Y:S01]  /*5500*/  IMAD.MOV.U32 R138, RZ, RZ, RZ ;  /* 0x000000ffff8a7224 */ /* 0x000fe200078e00ff */
[----:B------:R-:W2:Y:S01]  /*5510*/  LDC R139, c[0x0][0x374] ;  /* 0x0000dd00ff8b7b82 */ /* 0x000ea20000000800 */
[----:B------:R-:W-:-:S02]  /*5520*/  LOP3.LUT R153, R153, 0x4, RZ, 0xc0, !PT ;  /* 0x0000000499997812 */ /* 0x000fc400078ec0ff */
[----:B------:R-:W-:Y:S02]  /*5530*/  CS2R R148, SRZ ;  /* 0x0000000000947805 */ /* 0x000fe4000001ff00 */
[----:B------:R-:W-:Y:S01]  /*5540*/  LOP3.LUT R152, R152, 0xf20, R2, 0xf8, !PT ;  /* 0x00000f2098987812 */ /* 0x000fe200078ef802 */
[----:B------:R-:W3:Y:S01]  /*5550*/  LDCU.64 UR44, c[0x0][0x348] ;  /* 0x00006900ff2c77ac */ /* 0x000ee20008000a00 */
[----:B------:R-:W-:Y:S01]  /*5560*/  IADD3 R151, PT, PT, -R153, 0x2, RZ ;  /* 0x0000000299977810 */ /* 0x000fe20007ffe1ff */
[----:B------:R-:W-:Y:S01]  /*5570*/  UMOV UR41, 0x1 ;  /* 0x0000000100297882 */ /* 0x000fe20000000000 */
[----:B------:R-:W4:Y:S01]  /*5580*/  LDS R0, [UR42+0x190] ;  /* 0x0001902aff007984 */ /* 0x000f220008000800 */
[----:B------:R-:W-:Y:S01]  /*5590*/  UIADD3 UR42, UPT, UPT, UR42, 0x200, URZ ;  /* 0x000002002a2a7890 */ /* 0x000fe2000fffe0ff */
[----:B------:R-:W-:Y:S01]  /*55a0*/  UMOV UR40, URZ ;  /* 0x000000ff00287c82 */ /* 0x000fe20008000000 */
[----:B------:R-:W-:-:S04]  /*55b0*/  UMOV UR37, URZ ;  /* 0x000000ff00257c82 */ /* 0x000fc80008000000 */
[----:B------:R-:W-:Y:S01]  /*55c0*/  LEA R152, R152, UR42, 0x1 ;  /* 0x0000002a98987c11 */ /* 0x000fe2000f8e08ff */
[----:B-1234-:R-:W-:-:S07]  /*55d0*/  IMAD.IADD R69, R0, 0x1, R69 ;  /* 0x0000000100457824 */ /* 0x01efce00078e0245 */
.L_x_228:
[----:B------:R-:W1:Y:S01]  /*55e0*/  S2R R16, SR_CgaCtaId ;  /* 0x0000000000107919 */ /* 0x000e620000008800 */
[----:B------:R-:W-:Y:S02]  /*55f0*/  MOV R0, 0x400 ;  /* 0x0000040000007802 */ /* 0x000fe40000000f00 */
[----:B------:R-:W-:Y:S02]  /*5600*/  SHF.L.U32 R2, R149, 0x1f, RZ ;  /* 0x0000001f95027819 */ /* 0x000fe400000006ff */
[----:B-1----:R-:W-:-:S05]  /*5610*/  LEA R16, R16, R0, 0x18 ;  /* 0x0000000010107211 */ /* 0x002fca00078ec0ff */
[C-C-:B------:R-:W-:Y:S02]  /*5620*/  IMAD R0, R138.reuse, 0x8, R16.reuse ;  /* 0x000000088a007824 */ /* 0x140fe400078e0210 */
[----:B------:R-:W-:Y:S02]  /*5630*/  IMAD R8, R138, 0x10, R16 ;  /* 0x000000108a087824 */ /* 0x000fe400078e0210 */
[----:B------:R-:W1:Y:S02]  /*5640*/  SYNCS.PHASECHK.TRANS64.TRYWAIT P0, [R0+URZ+0xe0], R2 ;  /* 0x0000e002000075a7 */ /* 0x000e6400080011ff */
[----:B-1----:R-:W-:Y:S05]  /*5650*/  @!P0 BRA `(.L_x_105) ;  /* 0x0000005c008c8947 */ /* 0x002fea0003800000 */
.L_x_285:
        /* <DEDUP_REMOVED lines=11> */
[----:B--2---:R-:W-:-:S04]  /*5710*/  LOP3.LUT P3, RZ, R10, 0x1, RZ, 0xc0, !PT ;  /* 0x000000010aff7812 */ /* 0x004fc8000786c0ff */
[----:B------:R-:W-:-:S09]  /*5720*/  P2R R158, PR, RZ, 0x8 ;  /* 0x00000008ff9e7803 */ /* 0x000fd20000000000 */
[----:B------:R-:W-:Y:S02]  /*5730*/  @P3 MOV R146, R8 ;  /* 0x0000000800923202 */ /* 0x000fe40000000f00 */
[----:B------:R-:W-:Y:S01]  /*5740*/  @P3 LOP3.LUT R145, R9, 0xffff, RZ, 0xc0, !PT ;  /* 0x0000ffff09913812 */ /* 0x000fe200078ec0ff */
[----:B-1----:R-:W-:Y:S06]  /*5750*/  @!P0 BRA `(.L_x_106) ;  /* 0x0000000000b88947 */ /* 0x002fec0003800000 */
[----:B------:R-:W1:Y:S01]  /*5760*/  LDC.64 R4, c[0x0][0xb18] ;  /* 0x0002c600ff047b82 */ /* 0x000e620000000a00 */
[----:B------:R-:W-:-:S07]  /*5770*/  ISETP.NE.AND P0, PT, R65, 0x1, PT ;  /* 0x000000014100780c */ /* 0x000fce0003f05270 */
[----:B------:R-:W2:Y:S08]  /*5780*/  LDC.64 R6, c[0x0][0xb10] ;  /* 0x0002c400ff067b82 */ /* 0x000eb00000000a00 */
[----:B------:R-:W3:Y:S08]  /*5790*/  LDC R0, c[0x0][0xb20] ;  /* 0x0002c800ff007b82 */ /* 0x000ef00000000800 */
[----:B------:R-:W4:Y:S01]  /*57a0*/  LDC R12, c[0x0][0xb0c] ;  /* 0x0002c300ff0c7b82 */ /* 0x000f220000000800 */
[----:B-1----:R-:W-:Y:S01]  /*57b0*/  IMAD.HI.U32 R14, R139, R5, RZ ;  /* 0x000000058b0e7227 */ /* 0x002fe200078e00ff */
[----:B------:R-:W-:-:S03]  /*57c0*/  ISETP.NE.AND P1, PT, R4, 0x1, PT ;  /* 0x000000010400780c */ /* 0x000fc60003f25270 */
[----:B------:R-:W-:-:S03]  /*57d0*/  IMAD.HI.U32 R5, R145, R5, RZ ;  /* 0x0000000591057227 */ /* 0x000fc600078e00ff */
[----:B------:R-:W1:Y:S01]  /*57e0*/  LDC.64 R2, c[0x0][0xb28] ;  /* 0x0002ca00ff027b82 */ /* 0x000e620000000a00 */
[----:B--2---:R-:W-:-:S04]  /*57f0*/  IMAD.HI.U32 R15, R140, R6, RZ ;  /* 0x000000068c0f7227 */ /* 0x004fc800078e00ff */
[----:B------:R-:W-:Y:S01]  /*5800*/  IMAD.HI.U32 R17, R146, R6, RZ ;  /* 0x0000000692117227 */ /* 0x000fe200078e00ff */
[-C--:B------:R-:W-:Y:S02]  /*5810*/  SHF.R.U32.HI R15, RZ, R7.reuse, R15 ;  /* 0x00000007ff0f7219 */ /* 0x080fe4000001160f */
[-C--:B---3--:R-:W-:Y:S02]  /*5820*/  SHF.R.U32.HI R14, RZ, R0.reuse, R14 ;  /* 0x00000000ff0e7219 */ /* 0x088fe4000001160e */
[----:B------:R-:W-:Y:S02]  /*5830*/  SHF.R.U32.HI R5, RZ, R0, R5 ;  /* 0x00000000ff057219 */ /* 0x000fe40000011605 */
[----:B------:R-:W-:Y:S02]  /*5840*/  SEL R14, R139, R14, !P1 ;  /* 0x0000000e8b0e7207 */ /* 0x000fe40004800000 */
[----:B------:R-:W-:Y:S02]  /*5850*/  SHF.R.U32.HI R17, RZ, R7, R17 ;  /* 0x00000007ff117219 */ /* 0x000fe40000011611 */
[----:B----4-:R-:W-:-:S02]  /*5860*/  ISETP.NE.AND P2, PT, R12, 0x1, PT ;  /* 0x000000010c00780c */ /* 0x010fc40003f45270 */
[----:B------:R-:W-:Y:S02]  /*5870*/  SEL R5, R145, R5, !P1 ;  /* 0x0000000591057207 */ /* 0x000fe40004800000 */
[----:B------:R-:W-:Y:S02]  /*5880*/  SEL R15, R140, R15, !P2 ;  /* 0x0000000f8c0f7207 */ /* 0x000fe40005000000 */
[----:B------:R-:W-:Y:S01]  /*5890*/  SEL R17, R146, R17, !P2 ;  /* 0x0000001192117207 */ /* 0x000fe20005000000 */
[----:B-1----:R-:W-:-:S04]  /*58a0*/  IMAD.HI.U32 R13, R14, R2, RZ ;  /* 0x000000020e0d7227 */ /* 0x002fc800078e00ff */
        /* <DEDUP_REMOVED lines=25> */
.L_x_106:
[----:B------:R-:W1:Y:S02]  /*5a40*/  LDCU UR4, c[0x0][0xb30] ;  /* 0x00016600ff0477ac */ /* 0x000e640008000800 */
[----:B-1----:R-:W-:-:S09]  /*5a50*/  UISETP.NE.AND UP0, UPT, UR4, 0x1, UPT ;  /* 0x000000010400788c */ /* 0x002fd2000bf05270 */
        /* <DEDUP_REMOVED lines=17> */
.L_x_107:
[----:B------:R-:W-:Y:S01]  /*5b70*/  ULOP3.LUT UP0, URZ, UR42, 0x1b0, URZ, 0xc0, !UPT ;  /* 0x000001b02aff7892 */ /* 0x000fe2000f80c0ff */
[----:B------:R-:W-:Y:S02]  /*5b80*/  IADD3 R138, PT, PT, R138, 0x1, RZ ;  /* 0x000000018a8a7810 */ /* 0x000fe40007ffe0ff */
[----:B------:R-:W-:-:S06]  /*5b90*/  @P3 SHF.R.U32.HI R147, RZ, 0x10, R9 ;  /* 0x00000010ff933819 */ /* 0x000fcc0000011609 */
[----:B------:R-:W-:Y:S05]  /*5ba0*/  BRA.U !UP0, `(.L_x_108) ;  /* 0x00000001087c7547 */ /* 0x000fea000b800000 */
[----:B------:R-:W-:Y:S01]  /*5bb0*/  MOV R2, 0x0 ;  /* 0x0000000000027802 */ /* 0x000fe20000000f00 */
[----:B------:R-:W1:Y:S01]  /*5bc0*/  LDCU.64 UR8, c[0x4][0x80] ;  /* 0x01001000ff0877ac */ /* 0x000e620008000a00 */
[----:B------:R-:W-:Y:S02]  /*5bd0*/  HFMA2 R12, -RZ, RZ, 0, 5.9604644775390625e-08 ;  /* 0x00000001ff0c7431 */ /* 0x000fe400000001ff */
[----:B------:R-:W-:Y:S01]  /*5be0*/  IMAD.MOV.U32 R8, RZ, RZ, 0x70 ;  /* 0x00000070ff087424 */ /* 0x000fe200078e00ff */
[----:B------:R2:W3:Y:S01]  /*5bf0*/  LDC.64 R14, c[0x4][R2] ;  /* 0x01000000020e7b82 */ /* 0x0004e20000000a00 */
[----:B------:R-:W4:Y:S01]  /*5c00*/  LDCU.64 UR6, c[0x4][0x88] ;  /* 0x01001100ff0677ac */ /* 0x000f220008000a00 */
[----:B------:R-:W-:Y:S01]  /*5c10*/  IMAD.MOV.U32 R13, RZ, RZ, RZ ;  /* 0x000000ffff0d7224 */ /* 0x000fe200078e00ff */
[----:B------:R-:W2:Y:S01]  /*5c20*/  LDCU.64 UR4, c[0x4][0x8] ;  /* 0x01000100ff0477ac */ /* 0x000ea20008000a00 */
[----:B-1----:R-:W-:Y:S01]  /*5c30*/  IMAD.U32 R4, RZ, RZ, UR8 ;  /* 0x00000008ff047e24 */ /* 0x002fe2000f8e00ff */
[----:B------:R-:W-:Y:S01]  /*5c40*/  MOV R5, UR9 ;  /* 0x0000000900057c02 */ /* 0x000fe20008000f00 */
[----:B----4-:R-:W-:Y:S01]  /*5c50*/  IMAD.U32 R6, RZ, RZ, UR6 ;  /* 0x00000006ff067e24 */ /* 0x010fe2000f8e00ff */
[----:B------:R-:W-:Y:S01]  /*5c60*/  MOV R7, UR7 ;  /* 0x0000000700077c02 */ /* 0x000fe20008000f00 */
[----:B--2---:R-:W-:Y:S01]  /*5c70*/  IMAD.U32 R10, RZ, RZ, UR4 ;  /* 0x00000004ff0a7e24 */ /* 0x004fe2000f8e00ff */
[----:B------:R-:W-:-:S02]  /*5c80*/  MOV R11, UR5 ;  /* 0x00000005000b7c02 */ /* 0x000fc40008000f00 */
[----:B------:R-:W-:-:S07]  /*5c90*/  LEPC R20, `(.L_x_109) ;  /* 0x000000001014794e */ /* 0x000fce0000000000 */
[----:B---3-5:R-:W-:Y:S05]  /*5ca0*/  CALL.ABS.NOINC R14 ;  /* 0x000000000e007343 */ /* 0x028fea0003c00000 */
.L_x_109:
[----:B------:R-:W1:Y:S01]  /*5cb0*/  LDC.64 R2, c[0x4][R2] ;  /* 0x0100000002027b82 */ /* 0x000e620000000a00 */
[----:B------:R-:W2:Y:S01]  /*5cc0*/  LDCU.64 UR8, c[0x4][0x80] ;  /* 0x01001000ff0877ac */ /* 0x000ea20008000a00 */
[----:B------:R-:W-:Y:S02]  /*5cd0*/  HFMA2 R12, -RZ, RZ, 0, 5.9604644775390625e-08 ;  /* 0x00000001ff0c7431 */ /* 0x000fe400000001ff */
[----:B------:R-:W-:Y:S01]  /*5ce0*/  IMAD.MOV.U32 R8, RZ, RZ, 0x70 ;  /* 0x00000070ff087424 */ /* 0x000fe200078e00ff */
[----:B------:R-:W3:Y:S01]  /*5cf0*/  LDCU.64 UR6, c[0x4][0x88] ;  /* 0x01001100ff0677ac */ /* 0x000ee20008000a00 */
[----:B------:R-:W-:Y:S01]  /*5d00*/  IMAD.MOV.U32 R13, RZ, RZ, RZ ;  /* 0x000000ffff0d7224 */ /* 0x000fe200078e00ff */
[----:B------:R-:W4:Y:S01]  /*5d10*/  LDCU.64 UR4, c[0x4][0x8] ;  /* 0x01000100ff0477ac */ /* 0x000f220008000a00 */
[----:B--2---:R-:W-:Y:S02]  /*5d20*/  MOV R4, UR8 ;  /* 0x0000000800047c02 */ /* 0x004fe40008000f00 */
[----:B------:R-:W-:Y:S01]  /*5d30*/  MOV R5, UR9 ;  /* 0x0000000900057c02 */ /* 0x000fe20008000f00 */
[----:B---3--:R-:W-:Y:S01]  /*5d40*/  IMAD.U32 R6, RZ, RZ, UR6 ;  /* 0x00000006ff067e24 */ /* 0x008fe2000f8e00ff */
[----:B------:R-:W-:Y:S01]  /*5d50*/  MOV R7, UR7 ;  /* 0x0000000700077c02 */ /* 0x000fe20008000f00 */
[----:B----4-:R-:W-:Y:S01]  /*5d60*/  IMAD.U32 R10, RZ, RZ, UR4 ;  /* 0x00000004ff0a7e24 */ /* 0x010fe2000f8e00ff */
[----:B------:R-:W-:-:S02]  /*5d70*/  MOV R11, UR5 ;  /* 0x00000005000b7c02 */ /* 0x000fc40008000f00 */
[----:B------:R-:W-:-:S07]  /*5d80*/  LEPC R20, `(.L_x_108) ;  /* 0x000000001014794e */ /* 0x000fce0000000000 */
[----:B-1----:R-:W-:Y:S05]  /*5d90*/  CALL.ABS.NOINC R2 ;  /* 0x0000000002007343 */ /* 0x002fea0003c00000 */
.L_x_108:
[----:B------:R-:W1:Y:S01]  /*5da0*/  LDC.64 R2, c[0x0][0x890] ;  /* 0x00022400ff027b82 */ /* 0x000e620000000a00 */
[----:B------:R-:W-:-:S06]  /*5db0*/  ULOP3.LUT UR4, UR41, 0x1, URZ, 0x3c, !UPT ;  /* 0x0000000129047892 */ /* 0x000fcc000f8e3cff */
[----:B------:R-:W-:Y:S01]  /*5dc0*/  IMAD.U32 R144, RZ, RZ, UR4 ;  /* 0x00000004ff907e24 */ /* 0x000fe2000f8e00ff */
[----:B-1----:R-:W-:-:S04]  /*5dd0*/  ISETP.NE.U32.AND P3, PT, R2, RZ, PT ;  /* 0x000000ff0200720c */ /* 0x002fc80003f65070 */
[----:B------:R-:W-:-:S13]  /*5de0*/  ISETP.NE.AND.EX P3, PT, R3, RZ, PT, P3 ;  /* 0x000000ff0300720c */ /* 0x000fda0003f65330 */
[----:B------:R-:W-:Y:S05]  /*5df0*/  @!P3 BRA `(.L_x_110) ;  /* 0x000000000034b947 */ /* 0x000fea0003800000 */
[----:B------:R-:W1:Y:S02]  /*5e00*/  LDCU.64 UR4, c[0x0][0x888] ;  /* 0x00011100ff0477ac */ /* 0x000e640008000a00 */
[----:B-1----:R-:W-:-:S04]  /*5e10*/  UISETP.NE.U32.AND UP0, UPT, UR4, URZ, UPT ;  /* 0x000000ff0400728c */ /* 0x002fc8000bf05070 */
[----:B------:R-:W-:-:S09]  /*5e20*/  UISETP.NE.AND.EX UP0, UPT, UR5, URZ, UPT, UP0 ;  /* 0x000000ff0500728c */ /* 0x000fd2000bf05300 */
[----:B------:R-:W-:Y:S05]  /*5e30*/  BRA.U !UP0, `(.L_x_111) ;  /* 0x0000000108187547 */ /* 0x000fea000b800000 */
[----:B------:R-:W1:Y:S01]  /*5e40*/  LDC.64 R4, c[0x0][0x888] ;  /* 0x00022200ff047b82 */ /* 0x000e620000000a00 */
[----:B------:R-:W-:-:S04]  /*5e50*/  IMAD R0, R2, UR36, RZ ;  /* 0x0000002402007c24 */ /* 0x000fc8000f8e02ff */
[----:B-1----:R-:W-:-:S05]  /*5e60*/  IMAD.WIDE R4, R0, 0x4, R4 ;  /* 0x0000000400047825 */ /* 0x002fca00078e0204 */
[----:B-----5:R1:W5:Y:S01]  /*5e70*/  LDG.E R90, desc[UR38][R4.64] ;  /* 0x00000026045a7981 */ /* 0x020362000c1e1900 */
[----:B------:R-:W-:Y:S01]  /*5e80*/  MOV R132, 0x1 ;  /* 0x0000000100847802 */ /* 0x000fe20000000f00 */
[----:B------:R-:W-:Y:S06]  /*5e90*/  BRA `(.L_x_110) ;  /* 0x00000000000c7947 */ /* 0x000fec0003800000 */
.L_x_111:
[----:B------:R-:W1:Y:S01]  /*5ea0*/  LDCU UR4, c[0x0][0x880] ;  /* 0x00011000ff0477ac */ /* 0x000e620008000800 */
[----:B------:R-:W-:Y:S01]  /*5eb0*/  HFMA2 R132, -RZ, RZ, 0, 5.9604644775390625e-08 ;  /* 0x00000001ff847431 */ /* 0x000fe200000001ff */
[----:B-1---5:R-:W-:Y:S02]  /*5ec0*/  MOV R90, UR4 ;  /* 0x00000004005a7c02 */ /* 0x022fe40008000f00 */
.L_x_110:
[----:B-1----:R-:W1:Y:S02]  /*5ed0*/  LDC.64 R4, c[0x0][0x8b0] ;  /* 0x00022c00ff047b82 */ /* 0x002e640000000a00 */
        /* <DEDUP_REMOVED lines=11> */
[----:B------:R-:W-:Y:S05]  /*5f90*/  BRA `(.L_x_112) ;  /* 0x0000000000087947 */ /* 0x000fea0003800000 */
.L_x_113:
[----:B------:R-:W1:Y:S02]  /*5fa0*/  LDCU UR4, c[0x0][0x8a0] ;  /* 0x00011400ff0477ac */ /* 0x000e640008000800 */
[----:B-1---5:R-:W-:Y:S02]  /*5fb0*/  MOV R70, UR4 ;  /* 0x0000000400467c02 */ /* 0x022fe40008000f00 */
.L_x_112:
[----:B------:R-:W-:Y:S01]  /*5fc0*/  UISETP.NE.AND UP0, UPT, UR43, URZ, UPT ;  /* 0x000000ff2b00728c */ /* 0x000fe2000bf05270 */
[----:B------:R-:W-:Y:S01]  /*5fd0*/  PLOP3.LUT P0, PT, PT, PT, PT, 0x8, 0x80 ;  /* 0x000000000080781c */ /* 0x000fe20003f0e170 */
[----:B------:R-:W-:-:S03]  /*5fe0*/  IMAD.U32 R0, RZ, RZ, UR40 ;  /* 0x00000028ff007e24 */ /* 0x000fc6000f8e00ff */
[----:B------:R-:W-:-:S04]  /*5ff0*/  P2R R162, PR, RZ, 0x1 ;  /* 0x00000001ffa27803 */ /* 0x000fc80000000000 */
[----:B------:R-:W-:Y:S05]  /*6000*/  BRA.U !UP0, `(.L_x_114) ;  /* 0x00000001083c7547 */ /* 0x000fea000b800000 */
[----:B------:R-:W-:-:S04]  /*6010*/  ISETP.NE.U32.AND P0, PT, R2, RZ, PT ;  /* 0x000000ff0200720c */ /* 0x000fc80003f05070 */
[----:B------:R-:W-:-:S13]  /*6020*/  ISETP.NE.AND.EX P0, PT, R3, RZ, PT, P0 ;  /* 0x000000ff0300720c */ /* 0x000fda0003f05300 */
[----:B-----5:R-:W-:-:S04]  /*6030*/  @!P0 FSETP.EQ.AND P1, PT, R90, RZ, PT ;  /* 0x000000ff5a00820b */ /* 0x020fc80003f22000 */
[----:B------:R-:W-:Y:S01]  /*6040*/  P2R R162, PR, RZ, 0x2 ;  /* 0x00000002ffa27803 */ /* 0x000fe20000000000 */
[----:B------:R-:W-:Y:S08]  /*6050*/  @!P0 BRA `(.L_x_114) ;  /* 0x0000000000288947 */ /* 0x000ff00003800000 */
[----:B------:R-:W2:Y:S01]  /*6060*/  LDCU.64 UR4, c[0x0][0x888] ;  /* 0x00011100ff0477ac */ /* 0x000ea20008000a00 */
[----:B------:R-:W-:Y:S02]  /*6070*/  LOP3.LUT P1, RZ, R132, 0xff, RZ, 0xc0, !PT ;  /* 0x000000ff84ff7812 */ /* 0x000fe4000782c0ff */
[----:B------:R-:W-:-:S04]  /*6080*/  FSETP.NEU.AND P0, PT, R90, RZ, PT ;  /* 0x000000ff5a00720b */ /* 0x000fc80003f0d000 */
[----:B------:R-:W-:Y:S02]  /*6090*/  SEL R2, RZ, 0xffffffff, P0 ;  /* 0xffffffffff027807 */ /* 0x000fe40000000000 */
[----:B--2---:R-:W-:-:S04]  /*60a0*/  ISETP.NE.U32.AND P2, PT, RZ, UR4, PT ;  /* 0x00000004ff007c0c */ /* 0x004fc8000bf45070 */
[----:B------:R-:W-:-:S04]  /*60b0*/  ISETP.NE.AND.EX P2, PT, RZ, UR5, PT, P2 ;  /* 0x00000005ff007c0c */ /* 0x000fc8000bf45320 */
[----:B------:R-:W-:-:S04]  /*60c0*/  @!P1 SEL R2, RZ, 0xffffffff, P2 ;  /* 0xffffffffff029807 */ /* 0x000fc80001000000 */
[----:B------:R-:W-:-:S04]  /*60d0*/  LOP3.LUT R2, R2, 0x1, RZ, 0xc0, !PT ;  /* 0x0000000102027812 */ /* 0x000fc800078ec0ff */
[----:B------:R-:W-:-:S04]  /*60e0*/  ISETP.EQ.U32.AND P0, PT, R2, 0x1, PT ;  /* 0x000000010200780c */ /* 0x000fc80003f02070 */
[----:B------:R-:W-:-:S09]  /*60f0*/  P2R R162, PR, RZ, 0x1 ;  /* 0x00000001ffa27803 */ /* 0x000fd20000000000 */
.L_x_114:
[----:B------:R-:W-:Y:S01]  /*6100*/  ISETP.NE.AND P4, PT, R162, RZ, PT ;  /* 0x000000ffa200720c */ /* 0x000fe20003f85270 */
[----:B------:R-:W2:Y:S01]  /*6110*/  LDCU.64 UR4, c[0x0][0x888] ;  /* 0x00011100ff0477ac */ /* 0x000ea20008000a00 */
[----:B------:R-:W-:Y:S01]  /*6120*/  IMAD.MOV.U32 R143, RZ, RZ, 0x1 ;  /* 0x00000001ff8f7424 */ /* 0x000fe200078e00ff */
[----:B------:R-:W-:Y:S01]  /*6130*/  CS2R R130, SRZ ;  /* 0x0000000000827805 */ /* 0x000fe2000001ff00 */
[----:B------:R-:W-:Y:S01]  /*6140*/  IMAD.SHL.U32 R137, R23, 0x40, RZ ;  /* 0x0000004017897824 */ /* 0x000fe200078e00ff */
[----:B------:R-:W-:Y:S01]  /*6150*/  CS2R R128, SRZ ;  /* 0x0000000000807805 */ /* 0x000fe2000001ff00 */
[----:B------:R-:W-:Y:S01]  /*6160*/  IMAD.SHL.U32 R136, R22, 0x80, RZ ;  /* 0x0000008016887824 */ /* 0x000fe200078e00ff */
[----:B------:R-:W-:Y:S01]  /*6170*/  CS2R R126, SRZ ;  /* 0x00000000007e7805 */ /* 0x000fe2000001ff00 */
[----:B------:R-:W-:Y:S01]  /*6180*/  IMAD R66, R68, 0x40, R69 ;  /* 0x0000004044427824 */ /* 0x000fe200078e0245 */
[----:B------:R-:W-:Y:S01]  /*6190*/  CS2R R124, SRZ ;  /* 0x00000000007c7805 */ /* 0x000fe2000001ff00 */
[----:B------:R-:W-:Y:S01]  /*61a0*/  IMAD.MOV.U32 R67, RZ, RZ, RZ ;  /* 0x000000ffff437224 */ /* 0x000fe200078e00ff */
[----:B------:R-:W-:Y:S01]  /*61b0*/  CS2R R122, SRZ ;  /* 0x00000000007a7805 */ /* 0x000fe2000001ff00 */
[----:B------:R-:W-:Y:S01]  /*61c0*/  IMAD.U32 R142, RZ, RZ, UR37 ;  /* 0x00000025ff8e7e24 */ /* 0x000fe2000f8e00ff */
[----:B------:R-:W-:Y:S01]  /*61d0*/  CS2R R120, SRZ ;  /* 0x0000000000787805 */ /* 0x000fe2000001ff00 */
[--C-:B------:R-:W-:Y:S01]  /*61e0*/  @!P4 IMAD R2, R0, 0x8, R16.reuse ;  /* 0x000000080002c824 */ /* 0x100fe200078e0210 */
[----:B------:R-:W-:Y:S01]  /*61f0*/  @!P4 SHF.L.U32 R0, R144, 0x1f, RZ ;  /* 0x0000001f9000c819 */ /* 0x000fe200000006ff */
[----:B------:R-:W-:Y:S01]  /*6200*/  IMAD R16, R68, 0x8, R16 ;  /* 0x0000000844107824 */ /* 0x000fe200078e0210 */
[----:B------:R-:W-:Y:S01]  /*6210*/  CS2R R118, SRZ ;  /* 0x0000000000767805 */ /* 0x000fe2000001ff00 */
[----:B------:R-:W-:Y:S01]  /*6220*/  IMAD.U32 R141, RZ, RZ, UR40 ;  /* 0x00000028ff8d7e24 */ /* 0x000fe2000f8e00ff */
[----:B------:R3:W4:Y:S01]  /*6230*/  @!P4 SYNCS.PHASECHK.TRANS64.TRYWAIT P1, [R2+URZ+0xa0], R0 ;  /* 0x0000a0000200c5a7 */ /* 0x00072200080211ff */
[----:B--2---:R-:W-:-:S02]  /*6240*/  ISETP.NE.U32.AND P0, PT, RZ, UR4, PT ;  /* 0x00000004ff007c0c */ /* 0x004fc4000bf05070 */
[----:B------:R-:W-:Y:S02]  /*6250*/  CS2R R116, SRZ ;  /* 0x0000000000747805 */ /* 0x000fe4000001ff00 */
[----:B------:R-:W-:Y:S02]  /*6260*/  ISETP.NE.AND.EX P0, PT, RZ, UR5, PT, P0 ;  /* 0x00000005ff007c0c */ /* 0x000fe4000bf05300 */
[----:B---3--:R-:W-:Y:S02]  /*6270*/  SHF.L.U32 R0, R150, 0x1f, RZ ;  /* 0x0000001f96007819 */ /* 0x008fe400000006ff */
[----:B------:R-:W-:Y:S02]  /*6280*/  SEL R2, RZ, 0xffffffff, P0 ;  /* 0xffffffffff027807 */ /* 0x000fe40000000000 */
[----:B------:R-:W2:Y:S01]  /*6290*/  SYNCS.PHASECHK.TRANS64.TRYWAIT P2, [R16+URZ+0x100], R0 ;  /* 0x00010000100075a7 */ /* 0x000ea200080411ff */
[----:B------:R-:W-:Y:S02]  /*62a0*/  LOP3.LUT P0, R135, R132, 0xff, RZ, 0xc0, !PT ;  /* 0x000000ff84877812 */ /* 0x000fe4000780c0ff */
[----:B----4-:R-:W-:-:S02]  /*62b0*/  @!P4 SEL R143, RZ, 0x1, !P1 ;  /* 0x00000001ff8fc807 */ /* 0x010fc40004800000 */
[----:B--2---:R-:W-:Y:S02]  /*62c0*/  P2R R161, PR, RZ, 0x4 ;  /* 0x00000004ffa17803 */ /* 0x004fe40000000000 */
[----:B-----5:R-:W-:-:S04]  /*62d0*/  FSETP.NEU.AND P2, PT, R90, RZ, PT ;  /* 0x000000ff5a00720b */ /* 0x020fc80003f4d000 */
[----:B------:R-:W-:-:S04]  /*62e0*/  SEL R0, RZ, 0xffffffff, P2 ;  /* 0xffffffffff007807 */ /* 0x000fc80001000000 */
[----:B------:R-:W-:Y:S02]  /*62f0*/  @P3 SEL R0, R2, R0, !P0 ;  /* 0x0000000002003207 */ /* 0x000fe40004000000 */
[----:B------:R-:W-:Y:S02]  /*6300*/  PLOP3.LUT P0, PT, PT, PT, PT, 0x80, 0x8 ;  /* 0x000000000008781c */ /* 0x000fe40003f0f070 */
[----:B------:R-:W-:-:S04]  /*6310*/  LOP3.LUT R0, R0, 0x1, RZ, 0xc0, !PT ;  /* 0x0000000100007812 */ /* 0x000fc800078ec0ff */
[----:B------:R-:W-:-:S04]  /*6320*/  ISETP.NE.U32.AND P2, PT, R0, 0x1, PT ;  /* 0x000000010000780c */ /* 0x000fc80003f45070 */
[----:B------:R-:W-:Y:S02]  /*6330*/  P2R R157, PR, RZ, 0x4 ;  /* 0x00000004ff9d7803 */ /* 0x000fe40000000000 */
[----:B------:R-:W-:-:S04]  /*6340*/  PLOP3.LUT P2, PT, PT, PT, PT, 0x8, 0x80 ;  /* 0x000000000080781c */ /* 0x000fc80003f4e170 */
[----:B------:R-:W-:-:S09]  /*6350*/  P2R R160, PR, RZ, 0x4 ;  /* 0x00000004ffa07803 */ /* 0x000fd20000000000 */
.L_x_227:
[----:B------:R-:W-:Y:S01]  /*6360*/  ISETP.NE.AND P1, PT, R162, RZ, PT ;  /* 0x000000ffa200720c */ /* 0x000fe20003f25270 */
[----:B------:R-:W-:Y:S05]  /*6370*/  YIELD ;  /* 0x0000000000007946 */ /* 0x000fea0003800000 */
[----:B------:R-:W-:Y:S01]  /*6380*/  P2R R159, PR, RZ, 0x1 ;  /* 0x00000001ff9f7803 */ /* 0x000fe20000000000 */
[----:B------:R-:W-:Y:S06]  /*6390*/  BSSY B1, `(.L_x_115) ;  /* 0x000001d000017945 */ /* 0x000fec0003800000 */
[----:B------:R-:W-:Y:S05]  /*63a0*/  @P1 BRA `(.L_x_116) ;  /* 0x00000000006c1947 */ /* 0x000fea0003800000 */
[----:B------:R-:W-:Y:S01]  /*63b0*/  ISETP.NE.AND P1, PT, R157, RZ, PT ;  /* 0x000000ff9d00720c */ /* 0x000fe20003f25270 */
[----:B------:R-:W-:Y:S01]  /*63c0*/  BSSY B0, `(.L_x_117) ;  /* 0x000000e000007945 */ /* 0x000fe20003800000 */
[----:B------:R-:W-:Y:S11]  /*63d0*/  ISETP.NE.AND P0, PT, R143, RZ, PT ;  /* 0x000000ff8f00720c */ /* 0x000ff60003f05270 */
[----:B------:R-:W-:Y:S05]  /*63e0*/  @P1 LEA R6, R141, R152, 0xd ;  /* 0x000000988d061211 */ /* 0x000fea00078e68ff */
[--C-:B-1----:R-:W-:Y:S02]  /*63f0*/  @P1 IMAD R5, R154, -0x10, R6.reuse ;  /* 0xfffffff09a051824 */ /* 0x102fe400078e0206 */
[----:B------:R-:W-:Y:S03]  /*6400*/  @P1 IMAD R4, R153, -0x10, R6 ;  /* 0xfffffff099041824 */ /* 0x000fe600078e0206 */
[----:B------:R-:W-:Y:S01]  /*6410*/  @P1 LEA R3, R151, R5, 0x4 ;  /* 0x0000000597031211 */ /* 0x000fe200078e20ff */
[----:B------:R-:W-:Y:S06]  /*6420*/  @P0 BRA `(.L_x_118) ;  /* 0x00000000001c0947 */ /* 0x000fec0003800000 */
[----:B------:R-:W1:Y:S01]  /*6430*/  S2UR UR4, SR_CgaCtaId ;  /* 0x00000000000479c3 */ /* 0x000e620000008800 */
[----:B------:R-:W-:Y:S01]  /*6440*/  UMOV UR5, 0x400 ;  /* 0x0000040000057882 */ /* 0x000fe20000000000 */
[----:B------:R-:W-:Y:S01]  /*6450*/  SHF.L.U32 R0, R144, 0x1f, RZ ;  /* 0x0000001f90007819 */ /* 0x000fe200000006ff */
[----:B-1----:R-:W-:Y:S06]  /*6460*/  ULEA UR4, UR4, UR5, 0x18 ;  /* 0x0000000504047291 */ /* 0x002fec000f8ec0ff */
[----:B------:R-:W-:Y:S04]  /*6470*/  LEA R2, R141, UR4, 0x3 ;  /* 0x000000048d027c11 */ /* 0x000fe8000f8e18ff */
[----:B------:R-:W1:Y:S02]  /*6480*/  SYNCS.PHASECHK.TRANS64.TRYWAIT P0, [R2+URZ+0xa0], R0 ;  /* 0x0000a000020075a7 */ /* 0x000e6400080011ff */
[----:B-1----:R-:W-:Y:S05]  /*6490*/  @!P0 BRA `(.L_x_119) ;  /* 0x0000005000108947 */ /* 0x002fea0003800000 */
.L_x_118:
[----:B------:R-:W-:Y:S05]  /*64a0*/  BSYNC B0 ;  /* 0x0000000000007941 */ /* 0x000fea0003800000 */
.L_x_117:
[----:B------:R-:W-:Y:S01]  /*64b0*/  ISETP.NE.AND P0, PT, R157, RZ, PT ;  /* 0x000000ff9d00720c */ /* 0x000fe20003f05270 */
[----:B------:R-:W-:Y:S11]  /*64c0*/  VIADD R141, R141, 0x1 ;  /* 0x000000018d8d7836 */ /* 0x000ff60000000000 */
[----:B------:R-:W-:Y:S01]  /*64d0*/  @!UPT UIADD3 URZ, UPT, UPT, URZ, URZ, URZ ;  /* 0x000000fffffff290 */ /* 0x000fe2000fffe0ff */
[----:B------:R2:W3:Y:S04]  /*64e0*/  @P0 LDS.128 R116, [R6] ;  /* 0x0000000006740984 */ /* 0x0004e80000000c00 */
[----:B------:R2:W4:Y:S04]  /*64f0*/  @P0 LDS.128 R124, [R4+0x20] ;  /* 0x00002000047c0984 */ /* 0x0005280000000c00 */
[----:B------:R2:W2:Y:S04]  /*6500*/  @P0 LDS.128 R120, [R5+0x10] ;  /* 0x0000100005780984 */ /* 0x0004a80000000c00 */
[----:B------:R2:W2:Y:S01]  /*6510*/  @P0 LDS.128 R128, [R3+0x10] ;  /* 0x0000100003800984 */ /* 0x0004a20000000c00 */
[C---:B------:R-:W-:Y:S04]  /*6520*/  ISETP.NE.AND P0, PT, R141.reuse, 0x3, PT ;  /* 0x000000038d00780c */ /* 0x040fe80003f05270 */
[----:B-1----:R-:W-:Y:S02]  /*6530*/  SEL R0, RZ, 0x1, P0 ;  /* 0x00000001ff007807 */ /* 0x002fe40000000000 */
[----:B------:R-:W-:Y:S02]  /*6540*/  SEL R141, R141, RZ, P0 ;  /* 0x000000ff8d8d7207 */ /* 0x000fe40000000000 */
[----:B------:R-:W-:Y:S02]  /*6550*/  LOP3.LUT R144, R144, R0, RZ, 0x3c, !PT ;  /* 0x0000000090907212 */ /* 0x000fe400078e3cff */
.L_x_116:
[----:B------:R-:W-:Y:S05]  /*6560*/  BSYNC B1 ;  /* 0x0000000000017941 */ /* 0x000fea0003800000 */
.L_x_115:
[----:B------:R-:W-:Y:S01]  /*6570*/  ISETP.NE.AND P1, PT, R161, RZ, PT ;  /* 0x000000ffa100720c */ /* 0x000fe20003f25270 */
[----:B------:R-:W5:Y:S01]  /*6580*/  S2UR UR4, SR_CgaCtaId ;  /* 0x00000000000479c3 */ /* 0x000f620000008800 */
[----:B------:R-:W-:Y:S01]  /*6590*/  ISETP.NE.AND P0, PT, R160, RZ, PT ;  /* 0x000000ffa000720c */ /* 0x000fe20003f05270 */
[----:B------:R-:W-:Y:S01]  /*65a0*/  IMAD.IADD R2, R66, 0x1, R67 ;  /* 0x0000000142027824 */ /* 0x000fe200078e0243 */
[----:B------:R-:W-:Y:S01]  /*65b0*/  MOV R133, 0x400 ;  /* 0x0000040000857802 */ /* 0x000fe20000000f00 */
[----:B------:R-:W-:Y:S01]  /*65c0*/  BSSY B0, `(.L_x_120) ;  /* 0x000000a000007945 */ /* 0x000fe20003800000 */
[----:B------:R-:W-:Y:S02]  /*65d0*/  PLOP3.LUT P0, PT, P0, P1, PT, 0xf8, 0x8f ;  /* 0x00000000008f781c */ /* 0x000fe40000703f70 */
[----:B--2---:R-:W-:Y:S01]  /*65e0*/  SHF.R.U32.HI R3, RZ, 0x15, R2 ;  /* 0x00000015ff037819 */ /* 0x004fe20000011602 */
[----:B-----5:R-:W-:Y:S05]  /*65f0*/  IMAD.U32 R134, RZ, RZ, UR4 ;  /* 0x00000004ff867e24 */ /* 0x020fea000f8e00ff */
[----:B------:R-:W-:Y:S05]  /*6600*/  LEA R133, R134, R133, 0x18 ;  /* 0x0000008586857211 */ /* 0x000fea00078ec0ff */
[----:B------:R-:W-:Y:S01]  /*6610*/  IMAD R88, R68, 0x8, R133 ;  /* 0x0000000844587824 */ /* 0x000fe200078e0285 */
[----:B------:R-:W-:Y:S06]  /*6620*/  @P0 BRA `(.L_x_121) ;  /* 0x00000000000c0947 */ /* 0x000fec0003800000 */
[----:B------:R-:W-:Y:S04]  /*6630*/  SHF.L.U32 R0, R150, 0x1f, RZ ;  /* 0x0000001f96007819 */ /* 0x000fe800000006ff */
[----:B------:R-:W2:Y:S02]  /*6640*/  SYNCS.PHASECHK.TRANS64.TRYWAIT P0, [R88+URZ+0x100], R0 ;  /* 0x00010000580075a7 */ /* 0x000ea400080011ff */
[----:B--2---:R-:W-:Y:S05]  /*6650*/  @!P0 BRA `(.L_x_122) ;  /* 0x0000004c00b48947 */ /* 0x004fea0003800000 */
.L_x_121:
[----:B------:R-:W-:Y:S05]  /*6660*/  BSYNC B0 ;  /* 0x0000000000007941 */ /* 0x000fea0003800000 */
.L_x_120:
[----:B------:R-:W-:Y:S11]  /*6670*/  LOP3.LUT P0, RZ, R3, 0x3, R156, 0x48, !PT ;  /* 0x0000000303ff7812 */ /* 0x000ff6000780489c */
[----:B------:R-:W-:Y:S02]  /*6680*/  @!UPT UIADD3 URZ, UPT, UPT, URZ, URZ, URZ ;  /* 0x000000fffffff290 */ /* 0x000fe4000fffe0ff */
[----:B------:R-:W-:Y:S05]  /*6690*/  @!P0 BRA `(.L_x_123) ;  /* 0x0000000000408947 */ /* 0x000fea0003800000 */
[----:B------:R-:W1:Y:S01]  /*66a0*/  LDCU.64 UR8, c[0x4][0x70] ;  /* 0x01000e00ff0877ac */ /* 0x000e620008000a00 */
[----:B------:R-:W-:Y:S01]  /*66b0*/  MOV R15, 0x0 ;  /* 0x00000000000f7802 */ /* 0x000fe20000000f00 */
[----:B------:R-:W-:Y:S02]  /*66c0*/  HFMA2 R12, -RZ, RZ, 0, 5.9604644775390625e-08 ;  /* 0x00000001ff0c7431 */ /* 0x000fe400000001ff */
[----:B------:R-:W-:Y:S02]  /*66d0*/  IMAD.MOV.U32 R8, RZ, RZ, 0x192 ;  /* 0x00000192ff087424 */ /* 0x000fe400078e00ff */
[----:B------:R-:W-:Y:S01]  /*66e0*/  IMAD.MOV.U32 R13, RZ, RZ, RZ ;  /* 0x000000ffff0d7224 */ /* 0x000fe200078e00ff */
[----:B------:R-:W5:Y:S01]  /*66f0*/  LDCU.64 UR6, c[0x4][0x78] ;  /* 0x01000f00ff0677ac */ /* 0x000f620008000a00 */
[----:B------:R-:W2:Y:S01]  /*6700*/  LDC.64 R14, c[0x4][R15] ;  /* 0x010000000f0e7b82 */ /* 0x000ea20000000a00 */
[----:B------:R-:W3:Y:S01]  /*6710*/  LDCU.64 UR4, c[0x4][0x10] ;  /* 0x01000200ff0477ac */ /* 0x000ee20008000a00 */
[----:B-1----:R-:W-:Y:S01]  /*6720*/  MOV R5, UR9 ;  /* 0x0000000900057c02 */ /* 0x002fe20008000f00 */
[----:B------:R-:W-:Y:S01]  /*6730*/  IMAD.U32 R4, RZ, RZ, UR8 ;  /* 0x00000008ff047e24 */ /* 0x000fe2000f8e00ff */
[----:B-----5:R-:W-:Y:S01]  /*6740*/  MOV R7, UR7 ;  /* 0x0000000700077c02 */ /* 0x020fe20008000f00 */
[----:B------:R-:W-:Y:S01]  /*6750*/  IMAD.U32 R6, RZ, RZ, UR6 ;  /* 0x00000006ff067e24 */ /* 0x000fe2000f8e00ff */
[----:B---3--:R-:W-:Y:S01]  /*6760*/  MOV R11, UR5 ;  /* 0x00000005000b7c02 */ /* 0x008fe20008000f00 */
[----:B------:R-:W-:Y:S02]  /*6770*/  IMAD.U32 R10, RZ, RZ, UR4 ;  /* 0x00000004ff0a7e24 */ /* 0x000fe4000f8e00ff */
[----:B------:R-:W-:Y:S07]  /*6780*/  LEPC R20, `(.L_x_123) ;  /* 0x000000001014794e */ /* 0x000fee0000000000 */
[----:B--2-4-:R-:W-:Y:S05]  /*6790*/  CALL.ABS.NOINC R14 ;  /* 0x000000000e007343 */ /* 0x014fea0003c00000 */
.L_x_123:
[----:B------:R-:W-:Y:S05]  /*67a0*/  WARPSYNC.ALL ;  /* 0x0000000000007948 */ /* 0x000fea0003800000 */
[----:B------:R-:W-:Y:S01]  /*67b0*/  R2UR UR4, R2 ;  /* 0x00000000020472ca */ /* 0x000fe200000e0000 */
[----:B------:R-:W-:Y:S01]  /*67c0*/  HFMA2 R53, -RZ, RZ, 3.7421875, 0 ;  /* 0x437c0000ff357431 */ /* 0x000fe200000001ff */
[C---:B---3--:R-:W-:Y:S01]  /*67d0*/  SHF.L.U32 R36, R116.reuse, 0x10, RZ ;  /* 0x0000001074247819 */ /* 0x048fe200000006ff */
[----:B------:R-:W-:Y:S01]  /*67e0*/  BSSY.RECONVERGENT B1, `(.L_x_124) ;  /* 0x0000179000017945 */ /* 0x000fe20003800200 */
[----:B------:R-:W-:Y:S02]  /*67f0*/  LOP3.LUT R37, R116, 0xffff0000, RZ, 0xc0, !PT ;  /* 0xffff000074257812 */ /* 0x000fe400078ec0ff */
[C---:B------:R-:W-:Y:S02]  /*6800*/  SHF.L.U32 R38, R117.reuse, 0x10, RZ ;  /* 0x0000001075267819 */ /* 0x040fe400000006ff */
[----:B------:R-:W-:Y:S02]  /*6810*/  MOV R85, 0x3bbb989d ;  /* 0x3bbb989d00557802 */ /* 0x000fe40000000f00 */
[----:B------:R-:W-:Y:S03]  /*6820*/  ISETP.NE.AND P6, PT, R160, RZ, PT ;  /* 0x000000ffa000720c */ /* 0x000fe60003fc5270 */
[----:B-1----:R-:W1:Y:S10]  /*6830*/  LDTM.x32 R4, tmem[UR4] ;  /* 0x00000004000479ee */ /* 0x002e7400082c0000 */
[----:B------:R-:W-:Y:S01]  /*6840*/  @P6 NOP ;  /* 0x0000000000006918 */ /* 0x000fe20000000000 */
[----:B--2---:R-:W-:Y:S04]  /*6850*/  @P6 IADD3 R88, PT, PT, R88, 0x120, RZ ;  /* 0x0000012058586810 */ /* 0x004fe80007ffe0ff */
[----:B------:R-:W-:Y:S04]  /*6860*/  @P6 LOP3.LUT R88, R88, 0xfefffff8, RZ, 0xc0, !PT ;  /* 0xfefffff858586812 */ /* 0x000fe800078ec0ff */
[----:B-1----:R1:W-:Y:S01]  /*6870*/  @P6 SYNCS.ARRIVE.TRANS64.RED.A1T0 RZ, [R88+URZ], RZ ;  /* 0x000000ff58ff69a7 */ /* 0x0023e200081004ff */
[C---:B------:R-:W-:Y:S01]  /*6880*/  FMUL R0, R70.reuse, R4 ;  /* 0x0000000446007220 */ /* 0x040fe20000400000 */
        /* <DEDUP_REMOVED lines=18> */
[----:B------:R-:W-:Y:S01]  /*69b0*/  LOP3.LUT R32, R117, 0xffff0000, RZ, 0xc0, !PT ;  /* 0xffff000075207812 */ /* 0x000fe200078ec0ff */
[C---:B------:R-:W-:Y:S01]  /*69c0*/  FMUL R7, R70.reuse, R7 ;  /* 0x0000000746077220 */ /* 0x040fe20000400000 */
[C---:B------:R-:W-:Y:S01]  /*69d0*/  FMUL R18, R70.reuse, R22 ;  /* 0x0000001646127220 */ /* 0x040fe20000400000 */
[C---:B------:R-:W-:Y:S01]  /*69e0*/  FMUL R29, R70.reuse, R33 ;  /* 0x00000021461d7220 */ /* 0x040fe20000400000 */
[----:B------:R-:W-:Y:S01]  /*69f0*/  FMUL R22, R70, R26 ;  /* 0x0000001a46167220 */ /* 0x000fe20000400000 */
[----:B------:R-:W-:Y:S01]  /*6a00*/  FFMA R0, R90, R36, R0 ;  /* 0x000000245a007223 */ /* 0x000fe20000000000 */
[----:B------:R-:W-:Y:S01]  /*6a10*/  SHF.L.U32 R33, R118, 0x10, RZ ;  /* 0x0000001076217819 */ /* 0x000fe200000006ff */
[----:B------:R-:W-:Y:S01]  /*6a20*/  FMUL R26, R70, R30 ;  /* 0x0000001e461a7220 */ /* 0x000fe20000400000 */
[----:B------:R-:W-:Y:S01]  /*6a30*/  FFMA R2, R90, R37, R2 ;  /* 0x000000255a027223 */ /* 0x000fe20000000002 */
[----:B------:R-:W-:Y:S01]  /*6a40*/  FMUL R30, R70, R34 ;  /* 0x00000022461e7220 */ /* 0x000fe20000400000 */
[----:B------:R-:W-:Y:S01]  /*6a50*/  FFMA R3, R90, R38, R3 ;  /* 0x000000265a037223 */ /* 0x000fe20000000003 */
[----:B------:R-:W-:Y:S01]  /*6a60*/  LOP3.LUT R34, R118, 0xffff0000, RZ, 0xc0, !PT ;  /* 0xffff000076227812 */ /* 0x000fe200078ec0ff */
[C---:B------:R-:W-:Y:S01]  /*6a70*/  FFMA R7, R90.reuse, R32, R7 ;  /* 0x000000205a077223 */ /* 0x040fe20000000007 */
[C---:B------:R-:W-:Y:S01]  /*6a80*/  SHF.L.U32 R32, R119.reuse, 0x10, RZ ;  /* 0x0000001077207819 */ /* 0x040fe200000006ff */
[----:B------:R-:W-:Y:S01]  /*6a90*/  FFMA R4, R90, R33, R4 ;  /* 0x000000215a047223 */ /* 0x000fe20000000004 */
[----:B------:R-:W-:Y:S01]  /*6aa0*/  LOP3.LUT R36, R119, 0xffff0000, RZ, 0xc0, !PT ;  /* 0xffff000077247812 */ /* 0x000fe200078ec0ff */
[----:B------:R-:W-:Y:S01]  /*6ab0*/  FMUL R11, R70, R11 ;  /* 0x0000000b460b7220 */ /* 0x000fe20000400000 */
[----:B------:R-:W-:Y:S01]  /*6ac0*/  SHF.L.U32 R33, R120, 0x10, RZ ;  /* 0x0000001078217819 */ /* 0x000fe200000006ff */
[C---:B------:R-:W-:Y:S01]  /*6ad0*/  FFMA R5, R90.reuse, R34, R5 ;  /* 0x000000225a057223 */ /* 0x040fe20000000005 */
[C---:B------:R-:W-:Y:S01]  /*6ae0*/  FFMA R6, R90.reuse, R32, R6 ;  /* 0x000000205a067223 */ /* 0x040fe20000000006 */
[----:B------:R-:W-:Y:S01]  /*6af0*/  FFMA R11, R90, R36, R11 ;  /* 0x000000245a0b7223 */ /* 0x000fe2000000000b */
[----:B------:R-:W-:Y:S01]  /*6b00*/  LOP3.LUT R32, R120, 0xffff0000, RZ, 0xc0, !PT ;  /* 0xffff000078207812 */ /* 0x000fe200078ec0ff */
[----:B------:R-:W-:Y:S01]  /*6b10*/  FFMA R8, R90, R33, R8 ;  /* 0x000000215a087223 */ /* 0x000fe20000000008 */
[C---:B------:R-:W-:Y:S01]  /*6b20*/  SHF.L.U32 R34, R121.reuse, 0x10, RZ ;  /* 0x0000001079227819 */ /* 0x040fe200000006ff */
[----:B------:R-:W-:Y:S01]  /*6b30*/  FMUL R15, R70, R15 ;  /* 0x0000000f460f7220 */ /* 0x000fe20000400000 */
[----:B------:R-:W-:Y:S01]  /*6b40*/  LOP3.LUT R33, R121, 0xffff0000, RZ, 0xc0, !PT ;  /* 0xffff000079217812 */ /* 0x000fe200078ec0ff */
[----:B------:R-:W-:Y:S01]  /*6b50*/  FFMA R9, R90, R32, R9 ;  /* 0x000000205a097223 */ /* 0x000fe20000000009 */
[----:B------:R-:W-:Y:S01]  /*6b60*/  SHF.L.U32 R36, R122, 0x10, RZ ;  /* 0x000000107a247819 */ /* 0x000fe200000006ff */
[----:B------:R-:W-:Y:S01]  /*6b70*/  FFMA R10, R90, R34, R10 ;  /* 0x000000225a0a7223 */ /* 0x000fe2000000000a */
[----:B------:R-:W-:Y:S01]  /*6b80*/  LOP3.LUT R32, R122, 0xffff0000, RZ, 0xc0, !PT ;  /* 0xffff00007a207812 */ /* 0x000fe200078ec0ff */
[C---:B------:R-:W-:Y:S01]  /*6b90*/  FFMA R15, R90.reuse, R33, R15 ;  /* 0x000000215a0f7223 */ /* 0x040fe2000000000f */
[C---:B------:R-:W-:Y:S01]  /*6ba0*/  SHF.L.U32 R33, R123.reuse, 0x10, RZ ;  /* 0x000000107b217819 */ /* 0x040fe200000006ff */
[C---:B------:R-:W-:Y:S01]  /*6bb0*/  FFMA R12, R90.reuse, R36, R12 ;  /* 0x000000245a0c7223 */ /* 0x040fe2000000000c */
[----:B------:R-:W-:Y:S01]  /*6bc0*/  LOP3.LUT R34, R123, 0xffff0000, RZ, 0xc0, !PT ;  /* 0xffff00007b227812 */ /* 0x000fe200078ec0ff */
[----:B------:R-:W-:Y:S01]  /*6bd0*/  FFMA R13, R90, R32, R13 ;  /* 0x000000205a0d7223 */ /* 0x000fe2000000000d */
[----:B------:R-:W-:Y:S01]  /*6be0*/  FMUL R19, R70, R19 ;  /* 0x0000001346137220 */ /* 0x000fe20000400000 */
[----:B----4-:R-:W-:Y:S01]  /*6bf0*/  SHF.L.U32 R32, R124, 0x10, RZ ;  /* 0x000000107c207819 */ /* 0x010fe200000006ff */
        /* <DEDUP_REMOVED lines=8> */
[----:B------:R-:W-:Y:S01]  /*6c80*/  SHF.L.U32 R34, R126, 0x10, RZ ;  /* 0x000000107e227819 */ /* 0x000fe200000006ff */
[----:B------:R-:W-:Y:S01]  /*6c90*/  FFMA R18, R90, R33, R18 ;  /* 0x000000215a127223 */ /* 0x000fe20000000012 */
[----:B------:R-:W-:Y:S01]  /*6ca0*/  LOP3.LUT R33, R126, 0xffff0000, RZ, 0xc0, !PT ;  /* 0xffff00007e217812 */ /* 0x000fe200078ec0ff */
[C---:B------:R-:W-:Y:S01]  /*6cb0*/  FFMA R23, R90.reuse, R32, R23 ;  /* 0x000000205a177223 */ /* 0x040fe20000000017 */
[C---:B------:R-:W-:Y:S01]  /*6cc0*/  SHF.L.U32 R36, R127.reuse, 0x10, RZ ;  /* 0x000000107f247819 */ /* 0x040fe200000006ff */
[----:B------:R-:W-:Y:S01]  /*6cd0*/  FFMA R20, R90, R34, R20 ;  /* 0x000000225a147223 */ /* 0x000fe20000000014 */
[----:B------:R-:W-:Y:S01]  /*6ce0*/  LOP3.LUT R32, R127, 0xffff0000, RZ, 0xc0, !PT ;  /* 0xffff00007f207812 */ /* 0x000fe200078ec0ff */
[----:B------:R-:W-:Y:S01]  /*6cf0*/  FMUL R27, R70, R27 ;  /* 0x0000001b461b7220 */ /* 0x000fe20000400000 */
[----:B------:R-:W-:Y:S01]  /*6d00*/  FFMA R21, R90, R33, R21 ;  /* 0x000000215a157223 */ /* 0x000fe20000000015 */
        /* <DEDUP_REMOVED lines=17> */
[C---:B------:R-:W-:Y:S02]  /*6e20*/  FFMA R29, R90.reuse, R32, R29 ;  /* 0x000000205a1d7223 */ /* 0x040fe4000000001d */
[C---:B------:R-:W-:Y:S02]  /*6e30*/  FFMA R30, R90.reuse, R34, R30 ;  /* 0x000000225a1e7223 */ /* 0x040fe4000000001e */
[----:B------:R-:W-:Y:S01]  /*6e40*/  FFMA R35, R90, R33, R35 ;  /* 0x000000215a237223 */ /* 0x000fe20000000023 */
[----:B------:R-:W-:Y:S04]  /*6e50*/  FFMA.SAT R32, R0, -R85, 0.5 ;  /* 0x3f00000000207423 */ /* 0x000fe80000002855 */
[----:B------:R-:W-:Y:S04]  /*6e60*/  FFMA.RM R54, R32, R53, 12582913 ;  /* 0x4b40000120367423 */ /* 0x000fe80000004035 */
[----:B------:R-:W-:Y:S04]  /*6e70*/  FADD R32, R54, -12583039 ;  /* 0xcb40007f36207421 */ /* 0x000fe80000000000 */
[C---:B------:R-:W-:Y:S04]  /*6e80*/  FFMA R32, R0.reuse, -1.4426950216293334961, -R32 ;  /* 0xbfb8aa3b00207823 */ /* 0x040fe80000000820 */
[----:B------:R-:W-:Y:S01]  /*6e90*/  FFMA R32, R0, -1.925963033500011079e-08, R32 ;  /* 0xb2a5706000207823 */ /* 0x000fe20000000020 */
[C---:B------:R-:W-:Y:S03]  /*6ea0*/  FFMA.SAT R33, R2.reuse, -R85, 0.5 ;  /* 0x3f00000002217423 */ /* 0x040fe60000002855 */
[----:B------:R-:W2:Y:S01]  /*6eb0*/  MUFU.EX2 R86, R32 ;  /* 0x0000002000567308 */ /* 0x000ea20000000800 */
[----:B------:R-:W-:Y:S04]  /*6ec0*/  FFMA.RM R55, R33, R53, 12582913 ;  /* 0x4b40000121377423 */ /* 0x000fe80000004035 */
[----:B------:R-:W-:Y:S04]  /*6ed0*/  FADD R33, R55, -12583039 ;  /* 0xcb40007f37217421 */ /* 0x000fe80000000000 */
[C---:B------:R-:W-:Y:S04]  /*6ee0*/  FFMA R33, R2.reuse, -1.4426950216293334961, -R33 ;  /* 0xbfb8aa3b02217823 */ /* 0x040fe80000000821 */
[----:B------:R-:W-:Y:S01]  /*6ef0*/  FFMA R33, R2, -1.925963033500011079e-08, R33 ;  /* 0xb2a5706002217823 */ /* 0x000fe20000000021 */
[C---:B------:R-:W-:Y:S03]  /*6f00*/  FFMA.SAT R34, R3.reuse, -R85, 0.5 ;  /* 0x3f00000003227423 */ /* 0x040fe60000002855 */
[----:B------:R-:W1:Y:S01]  /*6f10*/  MUFU.EX2 R87, R33 ;  /* 0x0000002100577308 */ /* 0x000e620000000800 */
[----:B------:R-:W-:Y:S04]  /*6f20*/  FFMA.RM R56, R34, R53, 12582913 ;  /* 0x4b40000122387423 */ /* 0x000fe80000004035 */
[----:B------:R-:W-:Y:S04]  /*6f30*/  FADD R34, R56, -12583039 ;  /* 0xcb40007f38227421 */ /* 0x000fe80000000000 */
[C---:B------:R-:W-:Y:S04]  /*6f40*/  FFMA R34, R3.reuse, -1.4426950216293334961, -R34 ;  /* 0xbfb8aa3b03227823 */ /* 0x040fe80000000822 */
[----:B------:R-:W-:Y:S01]  /*6f50*/  FFMA R34, R3, -1.925963033500011079e-08, R34 ;  /* 0xb2a5706003227823 */ /* 0x000fe20000000022 */
[----:B------:R-:W-:Y:S03]  /*6f60*/  FFMA.SAT R36, R7, -R85, 0.5 ;  /* 0x3f00000007247423 */ /* 0x000fe60000002855 */
[----:B------:R-:W3:Y:S01]  /*6f70*/  MUFU.EX2 R89, R34 ;  /* 0x0000002200597308 */ /* 0x000ee20000000800 */
[----:B------:R-:W-:Y:S04]  /*6f80*/  FFMA.RM R57, R36, R53, 12582913 ;  /* 0x4b40000124397423 */ /* 0x000fe80000004035 */
[----:B------:R-:W-:Y:S04]  /*6f90*/  FADD R36, R57, -12583039 ;  /* 0xcb40007f39247421 */ /* 0x000fe80000000000 */
[C---:B------:R-:W-:Y:S04]  /*6fa0*/  FFMA R36, R7.reuse, -1.4426950216293334961, -R36 ;  /* 0xbfb8aa3b07247823 */ /* 0x040fe80000000824 */
[----:B------:R-:W-:Y:S01]  /*6fb0*/  FFMA R36, R7, -1.925963033500011079e-08, R36 ;  /* 0xb2a5706007247823 */ /* 0x000fe20000000024 */
[----:B------:R-:W-:Y:S03]  /*6fc0*/  FFMA.SAT R37, R4, -R85, 0.5 ;  /* 0x3f00000004257423 */ /* 0x000fe60000002855 */
[----:B------:R-:W4:Y:S01]  /*6fd0*/  MUFU.EX2 R91, R36 ;  /* 0x00000024005b7308 */ /* 0x000f220000000800 */
[----:B------:R-:W-:Y:S04]  /*6fe0*/  FFMA.RM R58, R37, R53, 12582913 ;  /* 0x4b400001253a7423 */ /* 0x000fe80000004035 */
[----:B------:R-:W-:Y:S04]  /*6ff0*/  FADD R37, R58, -12583039 ;  /* 0xcb40007f3a257421 */ /* 0x000fe80000000000 */
[C---:B------:R-:W-:Y:S04]  /*7000*/  FFMA R37, R4.reuse, -1.4426950216293334961, -R37 ;  /* 0xbfb8aa3b04257823 */ /* 0x040fe80000000825 */
[----:B------:R-:W-:Y:S01]  /*7010*/  FFMA R37, R4, -1.925963033500011079e-08, R37 ;  /* 0xb2a5706004257823 */ /* 0x000fe20000000025 */
[----:B------:R-:W-:Y:S03]  /*7020*/  FFMA.SAT R38, R5, -R85, 0.5 ;  /* 0x3f00000005267423 */ /* 0x000fe60000002855 */
[----:B------:R-:W5:Y:S01]  /*7030*/  MUFU.EX2 R92, R37 ;  /* 0x00000025005c7308 */ /* 0x000f620000000800 */
        /* <DEDUP_REMOVED lines=71> */
[----:B------:R2:W5:Y:S01]  /*74b0*/  MUFU.EX2 R104, R49 ;  /* 0x0000003100687308 */ /* 0x0005620000000800 */
[----:B------:R-:W-:Y:S04]  /*74c0*/  FFMA.RM R77, R50, R53, 12582913 ;  /* 0x4b400001324d7423 */ /* 0x000fe80000004035 */
[----:B------:R-:W-:Y:S04]  /*74d0*/  FADD R50, R77, -12583039 ;  /* 0xcb40007f4d327421 */ /* 0x000fe80000000000 */
[C---:B------:R-:W-:Y:S04]  /*74e0*/  FFMA R50, R17.reuse, -1.4426950216293334961, -R50 ;  /* 0xbfb8aa3b11327823 */ /* 0x040fe80000000832 */
[----:B------:R-:W-:Y:S01]  /*74f0*/  FFMA R50, R17, -1.925963033500011079e-08, R50 ;  /* 0xb2a5706011327823 */ /* 0x000fe20000000032 */
[----:B------:R-:W-:Y:S03]  /*7500*/  FFMA.SAT R51, R18, -R85, 0.5 ;  /* 0x3f00000012337423 */ /* 0x000fe60000002855 */
[----:B------:R1:W5:Y:S01]  /*7510*/  MUFU.EX2 R105, R50 ;  /* 0x0000003200697308 */ /* 0x0003620000000800 */
[----:B------:R-:W-:Y:S01]  /*7520*/  FFMA.RM R78, R51, R53, 12582913 ;  /* 0x4b400001334e7423 */ /* 0x000fe20000004035 */
[----:B--2---:R-:W-:Y:S03]  /*7530*/  SHF.L.U32 R49, R54, 0x17, RZ ;  /* 0x0000001736317819 */ /* 0x004fe600000006ff */
[----:B------:R-:W-:Y:S04]  /*7540*/  FADD R51, R78, -12583039 ;  /* 0xcb40007f4e337421 */ /* 0x000fe80000000000 */
[C---:B------:R-:W-:Y:S04]  /*7550*/  FFMA R51, R18.reuse, -1.4426950216293334961, -R51 ;  /* 0xbfb8aa3b12337823 */ /* 0x040fe80000000833 */
[----:B------:R-:W-:Y:S01]  /*7560*/  FFMA R51, R18, -1.925963033500011079e-08, R51 ;  /* 0xb2a5706012337823 */ /* 0x000fe20000000033 */
[----:B------:R-:W-:Y:S03]  /*7570*/  FFMA.SAT R52, R23, -R85, 0.5 ;  /* 0x3f00000017347423 */ /* 0x000fe60000002855 */
[----:B------:R2:W5:Y:S01]  /*7580*/  MUFU.EX2 R106, R51 ;  /* 0x00000033006a7308 */ /* 0x0005620000000800 */
[----:B------:R-:W-:Y:S01]  /*7590*/  FFMA.RM R79, R52, R53, 12582913 ;  /* 0x4b400001344f7423 */ /* 0x000fe20000004035 */
[----:B-1----:R-:W-:Y:S03]  /*75a0*/  @P6 IADD3 R50, PT, PT, R68, 0x1, RZ ;  /* 0x0000000144326810 */ /* 0x002fe60007ffe0ff */
[----:B------:R-:W-:Y:S01]  /*75b0*/  FADD R52, R79, -12583039 ;  /* 0xcb40007f4f347421 */ /* 0x000fe20000000000 */
[C---:B------:R-:W-:Y:S03]  /*75c0*/  @P6 ISETP.NE.AND P0, PT, R50.reuse, 0x4, PT ;  /* 0x000000043200680c */ /* 0x040fe60003f05270 */
[----:B------:R-:W-:Y:S01]  /*75d0*/  FFMA R52, R23, -1.4426950216293334961, -R52 ;  /* 0xbfb8aa3b17347823 */ /* 0x000fe20000000834 */
[----:B------:R-:W-:Y:S02]  /*75e0*/  @P6 SEL R68, R50, RZ, P0 ;  /* 0x000000ff32446207 */ /* 0x000fe40000000000 */
[----:B------:R-:W-:Y:S01]  /*75f0*/  SHF.L.U32 R50, R57, 0x17, RZ ;  /* 0x0000001739327819 */ /* 0x000fe200000006ff */
[----:B------:R-:W-:Y:S01]  /*7600*/  FFMA R52, R23, -1.925963033500011079e-08, R52 ;  /* 0xb2a5706017347823 */ /* 0x000fe20000000034 */
[----:B------:R-:W-:Y:S03]  /*7610*/  FFMA.SAT R80, R20, -R85, 0.5 ;  /* 0x3f00000014507423 */ /* 0x000fe60000002855 */
[----:B------:R-:W1:Y:S01]  /*7620*/  MUFU.EX2 R107, R52 ;  /* 0x00000034006b7308 */ /* 0x000e620000000800 */
[----:B------:R-:W-:Y:S01]  /*7630*/  FFMA.RM R80, R80, R53, 12582913 ;  /* 0x4b40000150507423 */ /* 0x000fe20000004035 */
[----:B--2---:R-:W-:Y:S03]  /*7640*/  @P6 SEL R51, RZ, 0x1, P0 ;  /* 0x00000001ff336807 */ /* 0x004fe60000000000 */
[----:B------:R-:W-:Y:S01]  /*7650*/  FADD R32, R80, -12583039 ;  /* 0xcb40007f50207421 */ /* 0x000fe20000000000 */
[----:B------:R-:W-:Y:S03]  /*7660*/  @P6 LOP3.LUT R150, R150, R51, RZ, 0x3c, !PT ;  /* 0x0000003396966212 */ /* 0x000fe600078e3cff */
[C---:B------:R-:W-:Y:S04]  /*7670*/  FFMA R32, R20.reuse, -1.4426950216293334961, -R32 ;  /* 0xbfb8aa3b14207823 */ /* 0x040fe80000000820 */
[----:B------:R-:W-:Y:S01]  /*7680*/  FFMA R32, R20, -1.925963033500011079e-08, R32 ;  /* 0xb2a5706014207823 */ /* 0x000fe20000000020 */
[----:B------:R-:W-:Y:S03]  /*7690*/  FFMA.SAT R33, R21, -R85, 0.5 ;  /* 0x3f00000015217423 */ /* 0x000fe60000002855 */
[----:B------:R-:W2:Y:S01]  /*76a0*/  MUFU.EX2 R108, R32 ;  /* 0x00000020006c7308 */ /* 0x000ea20000000800 */
[----:B------:R-:W-:Y:S04]  /*76b0*/  FFMA.RM R81, R33, R53, 12582913 ;  /* 0x4b40000121517423 */ /* 0x000fe80000004035 */
[----:B------:R-:W-:Y:S04]  /*76c0*/  FADD R33, R81, -12583039 ;  /* 0xcb40007f51217421 */ /* 0x000fe80000000000 */
        /* <DEDUP_REMOVED lines=21> */
[----:B------:R3:W2:Y:S01]  /*7820*/  MUFU.EX2 R112, R37 ;  /* 0x0000002500707308 */ /* 0x0006a20000000800 */
[----:B------:R-:W-:Y:S04]  /*7830*/  FFMA.RM R43, R38, R53, 12582913 ;  /* 0x4b400001262b7423 */ /* 0x000fe80000004035 */
[----:B------:R-:W-:Y:S04]  /*7840*/  FADD R38, R43, -12583039 ;  /* 0xcb40007f2b267421 */ /* 0x000fe80000000000 */
[C---:B------:R-:W-:Y:S04]  /*7850*/  FFMA R38, R25.reuse, -1.4426950216293334961, -R38 ;  /* 0xbfb8aa3b19267823 */ /* 0x040fe80000000826 */
[----:B------:R-:W-:Y:S01]  /*7860*/  FFMA R38, R25, -1.925963033500011079e-08, R38 ;  /* 0xb2a5706019267823 */ /* 0x000fe20000000026 */
[----:B------:R-:W-:Y:S01]  /*7870*/  FFMA.SAT R39, R26, -R85, 0.5 ;  /* 0x3f0000001a277423 */ /* 0x000fe20000002855 */
[----:B---3--:R-:W-:Y:S03]  /*7880*/  SHF.L.U32 R37, R55, 0x17, RZ ;  /* 0x0000001737257819 */ /* 0x008fe600000006ff */
[----:B------:R-:W-:Y:S01]  /*7890*/  FFMA.RM R44, R39, R53, 12582913 ;  /* 0x4b400001272c7423 */ /* 0x000fe20000004035 */
[----:B------:R-:W-:Y:S01]  /*78a0*/  SHF.L.U32 R55, R81, 0x17, RZ ;  /* 0x0000001751377819 */ /* 0x000fe200000006ff */
[----:B------:R3:W2:Y:S02]  /*78b0*/  MUFU.EX2 R113, R38 ;  /* 0x0000002600717308 */ /* 0x0006a40000000800 */
[----:B------:R-:W-:Y:S04]  /*78c0*/  FADD R39, R44, -12583039 ;  /* 0xcb40007f2c277421 */ /* 0x000fe80000000000 */
[C---:B------:R-:W-:Y:S04]  /*78d0*/  FFMA R39, R26.reuse, -1.4426950216293334961, -R39 ;  /* 0xbfb8aa3b1a277823 */ /* 0x040fe80000000827 */
[----:B------:R-:W-:Y:S01]  /*78e0*/  FFMA R39, R26, -1.925963033500011079e-08, R39 ;  /* 0xb2a570601a277823 */ /* 0x000fe20000000027 */
[----:B------:R-:W-:Y:S04]  /*78f0*/  FFMA.SAT R40, R31, -R85, 0.5 ;  /* 0x3f0000001f287423 */ /* 0x000fe80000002855 */
[----:B------:R-:W-:Y:S04]  /*7900*/  FFMA.RM R45, R40, R53, 12582913 ;  /* 0x4b400001282d7423 */ /* 0x000fe80000004035 */
        /* <DEDUP_REMOVED lines=19> */
[----:B------:R-:W-:Y:S01]  /*7a40*/  FFMA.RM R34, R33, R53, 12582913 ;  /* 0x4b40000121227423 */ /* 0x000fe20000004035 */
[----:B------:R-:W-:Y:S03]  /*7a50*/  SHF.L.U32 R53, R61, 0x17, RZ ;  /* 0x000000173d357819 */ /* 0x000fe600000006ff */
[C---:B------:R-:W-:Y:S01]  /*7a60*/  FADD R33, R34.reuse, -12583039 ;  /* 0xcb40007f22217421 */ /* 0x040fe20000000000 */
[----:B------:R-:W-:Y:S03]  /*7a70*/  SHF.L.U32 R34, R34, 0x17, RZ ;  /* 0x0000001722227819 */ /* 0x000fe600000006ff */
[C---:B------:R-:W-:Y:S04]  /*7a80*/  FFMA R33, R35.reuse, -1.4426950216293334961, -R33 ;  /* 0xbfb8aa3b23217823 */ /* 0x040fe80000000821 */
[----:B------:R-:W-:Y:S01]  /*7a90*/  FFMA R33, R35, -1.925963033500011079e-08, R33 ;  /* 0xb2a5706023217823 */ /* 0x000fe20000000021 */
[----:B------:R-:W-:Y:S01]  /*7aa0*/  FFMA R36, R86, R49, 1 ;  /* 0x3f80000056247423 */ /* 0x000fe20000000031 */
[----:B------:R-:W-:Y:S01]  /*7ab0*/  SHF.L.U32 R49, R56, 0x17, RZ ;  /* 0x0000001738317819 */ /* 0x000fe200000006ff */
[----:B------:R-:W-:Y:S03]  /*7ac0*/  FFMA R88, R87, R37, 1 ;  /* 0x3f80000057587423 */ /* 0x000fe60000000025 */
[----:B------:R-:W-:Y:S01]  /*7ad0*/  IADD3 R51, PT, PT, R36, 0x1800000, RZ ;  /* 0x0180000024337810 */ /* 0x000fe20007ffe0ff */
[----:B---3--:R-:W-:Y:S01]  /*7ae0*/  FFMA R38, R89, R49, 1 ;  /* 0x3f80000059267423 */ /* 0x008fe20000000031 */
[----:B------:R-:W-:Y:S01]  /*7af0*/  SHF.L.U32 R49, R58, 0x17, RZ ;  /* 0x000000173a317819 */ /* 0x000fe200000006ff */
[----:B----4-:R-:W-:Y:S01]  /*7b00*/  FFMA R37, R91, R50, 1 ;  /* 0x3f8000005b257423 */ /* 0x010fe20000000032 */
[----:B------:R-:W-:Y:S02]  /*7b10*/  LOP3.LUT R51, R51, 0x7f800000, RZ, 0xc0, !PT ;  /* 0x7f80000033337812 */ /* 0x000fe400078ec0ff */
[----:B------:R-:W-:Y:S01]  /*7b20*/  SHF.L.U32 R50, R59, 0x17, RZ ;  /* 0x000000173b327819 */ /* 0x000fe200000006ff */
[----:B-----5:R-:W-:Y:S01]  /*7b30*/  FFMA R89, R92, R49, 1 ;  /* 0x3f8000005c597423 */ /* 0x020fe20000000031 */
[----:B------:R-:W-:Y:S02]  /*7b40*/  ISETP.GT.U32.AND P0, PT, R51, 0x1ffffff, PT ;  /* 0x01ffffff3300780c */ /* 0x000fe40003f04070 */
[----:B------:R-:W-:Y:S02]  /*7b50*/  SHF.L.U32 R51, R60, 0x17, RZ ;  /* 0x000000173c337819 */ /* 0x000fe400000006ff */
[----:B------:R3:W4:Y:S01]  /*7b60*/  MUFU.EX2 R60, R39 ;  /* 0x00000027003c7308 */ /* 0x0007220000000800 */
[----:B------:R-:W-:Y:S01]  /*7b70*/  SHF.L.U32 R49, R62, 0x17, RZ ;  /* 0x000000173e317819 */ /* 0x000fe200000006ff */
[----:B---3--:R-:W-:Y:S01]  /*7b80*/  FFMA R39, R93, R50, 1 ;  /* 0x3f8000005d277423 */ /* 0x008fe20000000032 */
[----:B------:R-:W-:Y:S01]  /*7b90*/  SHF.L.U32 R50, R63, 0x17, RZ ;  /* 0x000000173f327819 */ /* 0x000fe200000006ff */
[----:B------:R-:W-:Y:S06]  /*7ba0*/  FFMA R56, R94, R51, 1 ;  /* 0x3f8000005e387423 */ /* 0x000fec0000000033 */
[----:B------:R3:W5:Y:S01]  /*7bb0*/  MUFU.EX2 R63, R40 ;  /* 0x00000028003f7308 */ /* 0x0007620000000800 */
[----:B------:R-:W-:Y:S01]  /*7bc0*/  SHF.L.U32 R51, R64, 0x17, RZ ;  /* 0x0000001740337819 */ /* 0x000fe200000006ff */
[----:B------:R-:W-:Y:S01]  /*7bd0*/  FFMA R53, R95, R53, 1 ;  /* 0x3f8000005f357423 */ /* 0x000fe20000000035 */
[----:B------:R-:W-:Y:S01]  /*7be0*/  FFMA R87, R96, R49, 1 ;  /* 0x3f80000060577423 */ /* 0x000fe20000000031 */
[----:B------:R-:W-:Y:S01]  /*7bf0*/  SHF.L.U32 R49, R72, 0x17, RZ ;  /* 0x0000001748317819 */ /* 0x000fe200000006ff */
[----:B------:R-:W-:Y:S01]  /*7c00*/  FFMA R86, R97, R50, 1 ;  /* 0x3f80000061567423 */ /* 0x000fe20000000032 */
[----:B------:R-:W-:Y:S01]  /*7c10*/  SHF.L.U32 R50, R73, 0x17, RZ ;  /* 0x0000001749327819 */ /* 0x000fe200000006ff */
[----:B------:R-:W-:Y:S01]  /*7c20*/  FFMA R85, R98, R51, 1 ;  /* 0x3f80000062557423 */ /* 0x000fe20000000033 */
[----:B------:R-:W-:Y:S02]  /*7c30*/  SHF.L.U32 R51, R77, 0x17, RZ ;  /* 0x000000174d337819 */ /* 0x000fe400000006ff */
[----:B------:R1:W5:Y:S01]  /*7c40*/  MUFU.EX2 R64, R41 ;  /* 0x0000002900407308 */ /* 0x0003620000000800 */
[----:B---3--:R-:W-:Y:S09]  /*7c50*/  SHF.L.U32 R40, R71, 0x17, RZ ;  /* 0x0000001747287819 */ /* 0x008ff200000006ff */
[----:B------:R3:W-:Y:S01]  /*7c60*/  MUFU.EX2 R72, R32 ;  /* 0x0000002000487308 */ /* 0x0007e20000000800 */
[----:B------:R-:W-:Y:S01]  /*7c70*/  FFMA R62, R99, R40, 1 ;  /* 0x3f800000633e7423 */ /* 0x000fe20000000028 */
[----:B------:R-:W-:Y:S01]  /*7c80*/  SHF.L.U32 R40, R74, 0x17, RZ ;  /* 0x000000174a287819 */ /* 0x000fe200000006ff */
[----:B------:R-:W-:Y:S01]  /*7c90*/  FFMA R52, R100, R49, 1 ;  /* 0x3f80000064347423 */ /* 0x000fe20000000031 */
[----:B------:R-:W-:Y:S01]  /*7ca0*/  FFMA R49, R101, R50, 1 ;  /* 0x3f80000065317423 */ /* 0x000fe20000000032 */
[----:B-1----:R-:W-:Y:S05]  /*7cb0*/  SHF.L.U32 R41, R75, 0x17, RZ ;  /* 0x000000174b297819 */ /* 0x002fea00000006ff */
[----:B------:R1:W5:Y:S01]  /*7cc0*/  MUFU.EX2 R71, R42 ;  /* 0x0000002a00477308 */ /* 0x0003620000000800 */
[----:B------:R-:W-:Y:S01]  /*7cd0*/  SHF.L.U32 R50, R76, 0x17, RZ ;  /* 0x000000174c327819 */ /* 0x000fe200000006ff */
[----:B------:R-:W-:Y:S01]  /*7ce0*/  FFMA R76, R102, R40, 1 ;  /* 0x3f800000664c7423 */ /* 0x000fe20000000028 */
[----:B------:R-:W-:Y:S01]  /*7cf0*/  SHF.L.U32 R40, R78, 0x17, RZ ;  /* 0x000000174e287819 */ /* 0x000fe200000006ff */
[----:B------:R-:W-:Y:S01]  /*7d00*/  FFMA R61, R103, R41, 1 ;  /* 0x3f800000673d7423 */ /* 0x000fe20000000029 */
[----:B------:R-:W-:Y:S01]  /*7d10*/  SHF.L.U32 R41, R79, 0x17, RZ ;  /* 0x000000174f297819 */ /* 0x000fe200000006ff */
[----:B------:R-:W-:Y:S01]  /*7d20*/  FFMA R50, R104, R50, 1 ;  /* 0x3f80000068327423 */ /* 0x000fe20000000032 */
[----:B------:R-:W-:Y:S01]  /*7d30*/  FFMA R51, R105, R51, 1 ;  /* 0x3f80000069337423 */ /* 0x000fe20000000033 */
[----:B---3--:R-:W-:Y:S02]  /*7d40*/  SHF.L.U32 R32, R82, 0x17, RZ ;  /* 0x0000001752207819 */ /* 0x008fe400000006ff */
[----:B------:R3:W5:Y:S01]  /*7d50*/  MUFU.EX2 R79, R33 ;  /* 0x00000021004f7308 */ /* 0x0007620000000800 */
[----:B------:R-:W-:Y:S01]  /*7d60*/  FFMA R75, R106, R40, 1 ;  /* 0x3f8000006a4b7423 */ /* 0x000fe20000000028 */
[----:B------:R-:W-:Y:S01]  /*7d70*/  SHF.L.U32 R40, R83, 0x17, RZ ;  /* 0x0000001753287819 */ /* 0x000fe200000006ff */
[----:B------:R-:W-:Y:S01]  /*7d80*/  FFMA R57, R107, R41, 1 ;  /* 0x3f8000006b397423 */ /* 0x000fe20000000029 */
[----:B------:R-:W-:Y:S02]  /*7d90*/  SHF.L.U32 R41, R84, 0x17, RZ ;  /* 0x0000001754297819 */ /* 0x000fe400000006ff */
[----:B-1----:R-:W-:Y:S05]  /*7da0*/  SHF.L.U32 R42, R80, 0x17, RZ ;  /* 0x00000017502a7819 */ /* 0x002fea00000006ff */
[----:B--2---:R-:W-:Y:S01]  /*7db0*/  FFMA R54, R108, R42, 1 ;  /* 0x3f8000006c367423 */ /* 0x004fe2000000002a */
[----:B------:R-:W-:Y:S01]  /*7dc0*/  SHF.L.U32 R42, R44, 0x17, RZ ;  /* 0x000000172c2a7819 */ /* 0x000fe200000006ff */
[----:B------:R-:W-:Y:S01]  /*7dd0*/  FFMA R55, R109, R55, 1 ;  /* 0x3f8000006d377423 */ /* 0x000fe20000000037 */
[----:B------:R-:W-:Y:S01]  /*7de0*/  FFMA R78, R110, R32, 1 ;  /* 0x3f8000006e4e7423 */ /* 0x000fe20000000020 */
[----:B---3--:R-:W-:Y:S01]  /*7df0*/  SHF.L.U32 R33, R43, 0x17, RZ ;  /* 0x000000172b217819 */ /* 0x008fe200000006ff */
[----:B------:R-:W-:Y:S01]  /*7e00*/  FFMA R74, R111, R40, 1 ;  /* 0x3f8000006f4a7423 */ /* 0x000fe20000000028 */
[----:B------:R-:W-:Y:S01]  /*7e10*/  FFMA R58, R112, R41, 1 ;  /* 0x3f800000703a7423 */ /* 0x000fe20000000029 */
[----:B------:R-:W-:Y:S02]  /*7e20*/  SHF.L.U32 R32, R45, 0x17, RZ ;  /* 0x000000172d207819 */ /* 0x000fe400000006ff */
[----:B------:R-:W-:Y:S01]  /*7e30*/  FFMA R59, R113, R33, 1 ;  /* 0x3f800000713b7423 */ /* 0x000fe20000000021 */
[----:B------:R-:W-:Y:S01]  /*7e40*/  SHF.L.U32 R33, R46, 0x17, RZ ;  /* 0x000000172e217819 */ /* 0x000fe200000006ff */
[----:B----4-:R-:W-:Y:S01]  /*7e50*/  FFMA R60, R60, R42, 1 ;  /* 0x3f8000003c3c7423 */ /* 0x010fe2000000002a */
[----:B------:R-:W-:Y:S01]  /*7e60*/  SHF.L.U32 R40, R47, 0x17, RZ ;  /* 0x000000172f287819 */ /* 0x000fe200000006ff */
[----:B-----5:R-:W-:Y:S01]  /*7e70*/  FFMA R77, R63, R32, 1 ;  /* 0x3f8000003f4d7423 */ /* 0x020fe20000000020 */
[----:B------:R-:W-:Y:S01]  /*7e80*/  SHF.L.U32 R41, R48, 0x17, RZ ;  /* 0x0000001730297819 */ /* 0x000fe200000006ff */
[----:B------:R-:W-:Y:S02]  /*7e90*/  FFMA R73, R64, R33, 1 ;  /* 0x3f80000040497423 */ /* 0x000fe40000000021 */
[----:B------:R-:W-:Y:S02]  /*7ea0*/  FFMA R63, R71, R40, 1 ;  /* 0x3f800000473f7423 */ /* 0x000fe40000000028 */
[----:B------:R-:W-:Y:S01]  /*7eb0*/  FFMA R72, R72, R41, 1 ;  /* 0x3f80000048487423 */ /* 0x000fe20000000029 */
[----:B------:R-:W-:Y:S01]  /*7ec0*/  FFMA R71, R79, R34, 1 ;  /* 0x3f8000004f477423 */ /* 0x000fe20000000022 */
[----:B------:R-:W-:Y:S06]  /*7ed0*/  @P0 BRA `(.L_x_125) ;  /* 0x0000000000140947 */ /* 0x000fec0003800000 */
[----:B------:R-:W-:Y:S02]  /*7ee0*/  MOV R82, R36 ;  /* 0x0000002400527202 */ /* 0x000fe40000000f00 */
[----:B------:R-:W-:Y:S02]  /*7ef0*/  MOV R81, 0x7f10 ;  /* 0x00007f1000517802 */ /* 0x000fe40000000f00 */
[----:B------:R-:W-:Y:S05]  /*7f00*/  CALL.REL.NOINC `($__internal_3_$__cuda_sm20_rcp_rn_f32_slowpath) ;  /* 0x0000003400c07944 */ /* 0x000fea0003c00000 */
[----:B------:R-:W-:Y:S01]  /*7f10*/  MOV R32, R64 ;  /* 0x0000004000207202 */ /* 0x000fe20000000f00 */
[----:B------:R-:W-:Y:S05]  /*7f20*/  BRA `(.L_x_126) ;  /* 0x0000000000107947 */ /* 0x000fea0003800000 */
.L_x_125:
[----:B------:R-:W1:Y:S02]  /*7f30*/  MUFU.RCP R32, R36 ;  /* 0x0000002400207308 */ /* 0x000e640000001000 */
[----:B-1----:R-:W-:Y:S04]  /*7f40*/  FFMA R33, R36, R32, -1 ;  /* 0xbf80000024217423 */ /* 0x002fe80000000020 */
[----:B------:R-:W-:Y:S04]  /*7f50*/  FADD.FTZ R33, -R33, -RZ ;  /* 0x800000ff21217221 */ /* 0x000fe80000010100 */
[----:B------:R-:W-:Y:S07]  /*7f60*/  FFMA R32, R32, R33, R32 ;  /* 0x0000002120207223 */ /* 0x000fee0000000020 */
.L_x_126:
[----:B------:R-:W-:Y:S05]  /*7f70*/  BSYNC.RECONVERGENT B1 ;  /* 0x0000000000017941 */ /* 0x000fea0003800200 */
.L_x_124:
[----:B------:R-:W-:Y:S01]  /*7f80*/  VIADD R33, R88, 0x1800000 ;  /* 0x0180000058217836 */ /* 0x000fe20000000000 */
[----:B------:R-:W-:Y:S04]  /*7f90*/  BSSY.RECONVERGENT B1, `(.L_x_127) ;  /* 0x000000e000017945 */ /* 0x000fe80003800200 */
[----:B------:R-:W-:Y:S04]  /*7fa0*/  LOP3.LUT R33, R33, 0x7f800000, RZ, 0xc0, !PT ;  /* 0x7f80000021217812 */ /* 0x000fe800078ec0ff */
[----:B------:R-:W-:Y:S11]  /*7fb0*/  ISETP.GT.U32.AND P0, PT, R33, 0x1ffffff, PT ;  /* 0x01ffffff2100780c */ /* 0x000ff60003f04070 */
[----:B------:R-:W-:Y:S02]  /*7fc0*/  @!UPT UIADD3 URZ, UPT, UPT, URZ, URZ, URZ ;  /* 0x000000fffffff290 */ /* 0x000fe4000fffe0ff */
[----:B------:R-:W-:Y:S05]  /*7fd0*/  @P0 BRA `(.L_x_128) ;  /* 0x0000000000140947 */ /* 0x000fea0003800000 */
[----:B------:R-:W-:Y:S02]  /*7fe0*/  MOV R82, R88 ;  /* 0x0000005800527202 */ /* 0x000fe40000000f00 */
[----:B------:R-:W-:Y:S02]  /*7ff0*/  MOV R81, 0x8010 ;  /* 0x0000801000517802 */ /* 0x000fe40000000f00 */
[----:B------:R-:W-:Y:S05]  /*8000*/  CALL.REL.NOINC `($__internal_3_$__cuda_sm20_rcp_rn_f32_slowpath) ;  /* 0x0000003400807944 */ /* 0x000fea0003c00000 */
[----:B------:R-:W-:Y:S01]  /*8010*/  MOV R33, R64 ;  /* 0x0000004000217202 */ /* 0x000fe20000000f00 */
[----:B------:R-:W-:Y:S05]  /*8020*/  BRA `(.L_x_129) ;  /* 0x0000000000107947 */ /* 0x000fea0003800000 */
.L_x_128:
[----:B------:R-:W1:Y:S02]  /*8030*/  MUFU.RCP R33, R88 ;  /* 0x0000005800217308 */ /* 0x000e640000001000 */
[----:B-1----:R-:W-:Y:S04]  /*8040*/  FFMA R34, R88, R33, -1 ;  /* 0xbf80000058227423 */ /* 0x002fe80000000021 */
[----:B------:R-:W-:Y:S04]  /*8050*/  FADD.FTZ R34, -R34, -RZ ;  /* 0x800000ff22227221 */ /* 0x000fe80000010100 */
[----:B------:R-:W-:Y:S07]  /*8060*/  FFMA R33, R33, R34, R33 ;  /* 0x0000002221217223 */ /* 0x000fee0000000021 */
.L_x_129:
[----:B------:R-:W-:Y:S05]  /*8070*/  BSYNC.RECONVERGENT B1 ;  /* 0x0000000000017941 */ /* 0x000fea0003800200 */
.L_x_127:
        /* <DEDUP_REMOVED lines=11> */
.L_x_131:
[----:B------:R-:W1:Y:S02]  /*8130*/  MUFU.RCP R34, R38 ;  /* 0x0000002600227308 */ /* 0x000e640000001000 */
[----:B-1----:R-:W-:Y:S04]  /*8140*/  FFMA R38, R38, R34, -1 ;  /* 0xbf80000026267423 */ /* 0x002fe80000000022 */
[----:B------:R-:W-:Y:S04]  /*8150*/  FADD.FTZ R38, -R38, -RZ ;  /* 0x800000ff26267221 */ /* 0x000fe80000010100 */
[----:B------:R-:W-:Y:S07]  /*8160*/  FFMA R34, R34, R38, R34 ;  /* 0x0000002622227223 */ /* 0x000fee0000000022 */
.L_x_132:
[----:B------:R-:W-:Y:S05]  /*8170*/  BSYNC.RECONVERGENT B1 ;  /* 0x0000000000017941 */ /* 0x000fea0003800200 */
.L_x_130:
        /* <DEDUP_REMOVED lines=11> */
.L_x_134:
[----:B------:R-:W1:Y:S02]  /*8230*/  MUFU.RCP R36, R37 ;  /* 0x0000002500247308 */ /* 0x000e640000001000 */
[----:B-1----:R-:W-:Y:S04]  /*8240*/  FFMA R37, R37, R36, -1 ;  /* 0xbf80000025257423 */ /* 0x002fe80000000024 */
[----:B------:R-:W-:Y:S04]  /*8250*/  FADD.FTZ R37, -R37, -RZ ;  /* 0x800000ff25257221 */ /* 0x000fe80000010100 */
[----:B------:R-:W-:Y:S07]  /*8260*/  FFMA R36, R36, R37, R36 ;  /* 0x0000002524247223 */ /* 0x000fee0000000024 */
.L_x_135:
[----:B------:R-:W-:Y:S05]  /*8270*/  BSYNC.RECONVERGENT B1 ;  /* 0x0000000000017941 */ /* 0x000fea0003800200 */
.L_x_133:
        /* <DEDUP_REMOVED lines=11> */
.L_x_137:
[----:B------:R-:W1:Y:S02]  /*8330*/  MUFU.RCP R37, R89 ;  /* 0x0000005900257308 */ /* 0x000e640000001000 */
[----:B-1----:R-:W-:Y:S04]  /*8340*/  FFMA R38, R89, R37, -1 ;  /* 0xbf80000059267423 */ /* 0x002fe80000000025 */
[----:B------:R-:W-:Y:S04]  /*8350*/  FADD.FTZ R38, -R38, -RZ ;  /* 0x800000ff26267221 */ /* 0x000fe80000010100 */
[----:B------:R-:W-:Y:S07]  /*8360*/  FFMA R37, R37, R38, R37 ;  /* 0x0000002625257223 */ /* 0x000fee0000000025 */
.L_x_138:
[----:B------:R-:W-:Y:S05]  /*8370*/  BSYNC.RECONVERGENT B1 ;  /* 0x0000000000017941 */ /* 0x000fea0003800200 */
.L_x_136:
        /* <DEDUP_REMOVED lines=11> */
.L_x_140:
[----:B------:R-:W1:Y:S02]  /*8430*/  MUFU.RCP R38, R39 ;  /* 0x0000002700267308 */ /* 0x000e640000001000 */
[----:B-1----:R-:W-:Y:S04]  /*8440*/  FFMA R39, R39, R38, -1 ;  /* 0xbf80000027277423 */ /* 0x002fe80000000026 */
[----:B------:R-:W-:Y:S04]  /*8450*/  FADD.FTZ R39, -R39, -RZ ;  /* 0x800000ff27277221 */ /* 0x000fe80000010100 */
[----:B------:R-:W-:Y:S07]  /*8460*/  FFMA R38, R38, R39, R38 ;  /* 0x0000002726267223 */ /* 0x000fee0000000026 */
.L_x_141:
[----:B------:R-:W-:Y:S05]  /*8470*/  BSYNC.RECONVERGENT B1 ;  /* 0x0000000000017941 */ /* 0x000fea0003800200 */
.L_x_139:
        /* <DEDUP_REMOVED lines=11> */
.L_x_143:
[----:B------:R-:W1:Y:S02]  /*8530*/  MUFU.RCP R39, R56 ;  /* 0x0000003800277308 */ /* 0x000e640000001000 */
[----:B-1----:R-:W-:Y:S04]  /*8540*/  FFMA R40, R56, R39, -1 ;  /* 0xbf80000038287423 */ /* 0x002fe80000000027 */
[----:B------:R-:W-:Y:S04]  /*8550*/  FADD.FTZ R40, -R40, -RZ ;  /* 0x800000ff28287221 */ /* 0x000fe80000010100 */
[----:B------:R-:W-:Y:S07]  /*8560*/  FFMA R39, R39, R40, R39 ;  /* 0x0000002827277223 */ /* 0x000fee0000000027 */
.L_x_144:
[----:B------:R-:W-:Y:S05]  /*8570*/  BSYNC.RECONVERGENT B1 ;  /* 0x0000000000017941 */ /* 0x000fea0003800200 */
.L_x_142:
        /* <DEDUP_REMOVED lines=11> */
.L_x_146:
[----:B------:R-:W1:Y:S02]  /*8630*/  MUFU.RCP R40, R53 ;  /* 0x0000003500287308 */ /* 0x000e640000001000 */
[----:B-1----:R-:W-:Y:S04]  /*8640*/  FFMA R41, R53, R40, -1 ;  /* 0xbf80000035297423 */ /* 0x002fe80000000028 */
[----:B------:R-:W-:Y:S04]  /*8650*/  FADD.FTZ R41, -R41, -RZ ;  /* 0x800000ff29297221 */ /* 0x000fe80000010100 */
[----:B------:R-:W-:Y:S07]  /*8660*/  FFMA R40, R40, R41, R40 ;  /* 0x0000002928287223 */ /* 0x000fee0000000028 */
.L_x_147:
[----:B------:R-:W-:Y:S05]  /*8670*/  BSYNC.RECONVERGENT B1 ;  /* 0x0000000000017941 */ /* 0x000fea0003800200 */
.L_x_145:
        /* <DEDUP_REMOVED lines=11> */
.L_x_149:
[----:B------:R-:W1:Y:S02]  /*8730*/  MUFU.RCP R41, R87 ;  /* 0x0000005700297308 */ /* 0x000e640000001000 */
[----:B-1----:R-:W-:Y:S04]  /*8740*/  FFMA R42, R87, R41, -1 ;  /* 0xbf800000572a7423 */ /* 0x002fe80000000029 */
[----:B------:R-:W-:Y:S04]  /*8750*/  FADD.FTZ R42, -R42, -RZ ;  /* 0x800000ff2a2a7221 */ /* 0x000fe80000010100 */
[----:B------:R-:W-:Y:S07]  /*8760*/  FFMA R41, R41, R42, R41 ;  /* 0x0000002a29297223 */ /* 0x000fee0000000029 */
.L_x_150:
[----:B------:R-:W-:Y:S05]  /*8770*/  BSYNC.RECONVERGENT B1 ;  /* 0x0000000000017941 */ /* 0x000fea0003800200 */
.L_x_148:
        /* <DEDUP_REMOVED lines=11> */
.L_x_152:
[----:B------:R-:W1:Y:S02]  /*8830*/  MUFU.RCP R42, R86 ;  /* 0x00000056002a7308 */ /* 0x000e640000001000 */
[----:B-1----:R-:W-:Y:S04]  /*8840*/  FFMA R43, R86, R42, -1 ;  /* 0xbf800000562b7423 */ /* 0x002fe8000000002a */
[----:B------:R-:W-:Y:S04]  /*8850*/  FADD.FTZ R43, -R43, -RZ ;  /* 0x800000ff2b2b7221 */ /* 0x000fe80000010100 */
[----:B------:R-:W-:Y:S07]  /*8860*/  FFMA R42, R42, R43, R42 ;  /* 0x0000002b2a2a7223 */ /* 0x000fee000000002a */
.L_x_153:
[----:B------:R-:W-:Y:S05]  /*8870*/  BSYNC.RECONVERGENT B1 ;  /* 0x0000000000017941 */ /* 0x000fea0003800200 */
.L_x_151:
        /* <DEDUP_REMOVED lines=11> */
.L_x_155:
[----:B------:R-:W1:Y:S02]  /*8930*/  MUFU.RCP R43, R85 ;  /* 0x00000055002b7308 */ /* 0x000e640000001000 */
[----:B-1----:R-:W-:Y:S04]  /*8940*/  FFMA R44, R85, R43, -1 ;  /* 0xbf800000552c7423 */ /* 0x002fe8000000002b */
[----:B------:R-:W-:Y:S04]  /*8950*/  FADD.FTZ R44, -R44, -RZ ;  /* 0x800000ff2c2c7221 */ /* 0x000fe80000010100 */
[----:B------:R-:W-:Y:S07]  /*8960*/  FFMA R43, R43, R44, R43 ;  /* 0x0000002c2b2b7223 */ /* 0x000fee000000002b */
.L_x_156:
[----:B------:R-:W-:Y:S05]  /*8970*/  BSYNC.RECONVERGENT B1 ;  /* 0x0000000000017941 */ /* 0x000fea0003800200 */
.L_x_154:
        /* <DEDUP_REMOVED lines=11> */
.L_x_158:
[----:B------:R-:W1:Y:S02]  /*8a30*/  MUFU.RCP R44, R62 ;  /* 0x0000003e002c7308 */ /* 0x000e640000001000 */
[----:B-1----:R-:W-:Y:S04]  /*8a40*/  FFMA R45, R62, R44, -1 ;  /* 0xbf8000003e2d7423 */ /* 0x002fe8000000002c */
[----:B------:R-:W-:Y:S04]  /*8a50*/  FADD.FTZ R45, -R45, -RZ ;  /* 0x800000ff2d2d7221 */ /* 0x000fe80000010100 */
[----:B------:R-:W-:Y:S07]  /*8a60*/  FFMA R44, R44, R45, R44 ;  /* 0x0000002d2c2c7223 */ /* 0x000fee000000002c */
.L_x_159:
[----:B------:R-:W-:Y:S05]  /*8a70*/  BSYNC.RECONVERGENT B1 ;  /* 0x0000000000017941 */ /* 0x000fea0003800200 */
.L_x_157:
        /* <DEDUP_REMOVED lines=11> */
.L_x_161:
[----:B------:R-:W1:Y:S02]  /*8b30*/  MUFU.RCP R45, R52 ;  /* 0x00000034002d7308 */ /* 0x000e640000001000 */
[----:B-1----:R-:W-:Y:S04]  /*8b40*/  FFMA R46, R52, R45, -1 ;  /* 0xbf800000342e7423 */ /* 0x002fe8000000002d */
[----:B------:R-:W-:Y:S04]  /*8b50*/  FADD.FTZ R46, -R46, -RZ ;  /* 0x800000ff2e2e7221 */ /* 0x000fe80000010100 */
[----:B------:R-:W-:Y:S07]  /*8b60*/  FFMA R45, R45, R46, R45 ;  /* 0x0000002e2d2d7223 */ /* 0x000fee000000002d */
.L_x_162:
[----:B------:R-:W-:Y:S05]  /*8b70*/  BSYNC.RECONVERGENT B1 ;  /* 0x0000000000017941 */ /* 0x000fea0003800200 */
.L_x_160:
        /* <DEDUP_REMOVED lines=11> */
.L_x_164:
[----:B------:R-:W1:Y:S02]  /*8c30*/  MUFU.RCP R46, R49 ;  /* 0x00000031002e7308 */ /* 0x000e640000001000 */
[----:B-1----:R-:W-:Y:S04]  /*8c40*/  FFMA R47, R49, R46, -1 ;  /* 0xbf800000312f7423 */ /* 0x002fe8000000002e */
[----:B------:R-:W-:Y:S04]  /*8c50*/  FADD.FTZ R47, -R47, -RZ ;  /* 0x800000ff2f2f7221 */ /* 0x000fe80000010100 */
[----:B------:R-:W-:Y:S07]  /*8c60*/  FFMA R46, R46, R47, R46 ;  /* 0x0000002f2e2e7223 */ /* 0x000fee000000002e */
.L_x_165:
[----:B------:R-:W-:Y:S05]  /*8c70*/  BSYNC.RECONVERGENT B1 ;  /* 0x0000000000017941 */ /* 0x000fea0003800200 */
.L_x_163:
        /* <DEDUP_REMOVED lines=11> */
.L_x_167:
[----:B------:R-:W1:Y:S02]  /*8d30*/  MUFU.RCP R47, R76 ;  /* 0x0000004c002f7308 */ /* 0x000e640000001000 */
[----:B-1----:R-:W-:Y:S04]  /*8d40*/  FFMA R48, R76, R47, -1 ;  /* 0xbf8000004c307423 */ /* 0x002fe8000000002f */
[----:B------:R-:W-:Y:S04]  /*8d50*/  FADD.FTZ R48, -R48, -RZ ;  /* 0x800000ff30307221 */ /* 0x000fe80000010100 */
[----:B------:R-:W-:Y:S07]  /*8d60*/  FFMA R47, R47, R48, R47 ;  /* 0x000000302f2f7223 */ /* 0x000fee000000002f */
.L_x_168:
[----:B------:R-:W-:Y:S05]  /*8d70*/  BSYNC.RECONVERGENT B1 ;  /* 0x0000000000017941 */ /* 0x000fea0003800200 */
.L_x_166:
        /* <DEDUP_REMOVED lines=11> */
.L_x_170:
[----:B------:R-:W1:Y:S02]  /*8e30*/  MUFU.RCP R48, R61 ;  /* 0x0000003d00307308 */ /* 0x000e640000001000 */
[----:B-1----:R-:W-:Y:S04]  /*8e40*/  FFMA R49, R61, R48, -1 ;  /* 0xbf8000003d317423 */ /* 0x002fe80000000030 */
[----:B------:R-:W-:Y:S04]  /*8e50*/  FADD.FTZ R49, -R49, -RZ ;  /* 0x800000ff31317221 */ /* 0x000fe80000010100 */
[----:B------:R-:W-:Y:S07]  /*8e60*/  FFMA R48, R48, R49, R48 ;  /* 0x0000003130307223 */ /* 0x000fee0000000030 */
.L_x_171:
[----:B------:R-:W-:Y:S05]  /*8e70*/  BSYNC.RECONVERGENT B1 ;  /* 0x0000000000017941 */ /* 0x000fea0003800200 */
.L_x_169:
        /* <DEDUP_REMOVED lines=11> */
.L_x_173:
[----:B------:R-:W1:Y:S02]  /*8f30*/  MUFU.RCP R49, R50 ;  /* 0x0000003200317308 */ /* 0x000e640000001000 */
[----:B-1----:R-:W-:Y:S04]  /*8f40*/  FFMA R50, R50, R49, -1 ;  /* 0xbf80000032327423 */ /* 0x002fe80000000031 */
[----:B------:R-:W-:Y:S04]  /*8f50*/  FADD.FTZ R50, -R50, -RZ ;  /* 0x800000ff32327221 */ /* 0x000fe80000010100 */
[----:B------:R-:W-:Y:S07]  /*8f60*/  FFMA R49, R49, R50, R49 ;  /* 0x0000003231317223 */ /* 0x000fee0000000031 */
.L_x_174:
[----:B------:R-:W-:Y:S05]  /*8f70*/  BSYNC.RECONVERGENT B1 ;  /* 0x0000000000017941 */ /* 0x000fea0003800200 */
.L_x_172:
        /* <DEDUP_REMOVED lines=11> */
.L_x_176:
[----:B------:R-:W1:Y:S02]  /*9030*/  MUFU.RCP R50, R51 ;  /* 0x0000003300327308 */ /* 0x000e640000001000 */
[----:B-1----:R-:W-:Y:S04]  /*9040*/  FFMA R51, R51, R50, -1 ;  /* 0xbf80000033337423 */ /* 0x002fe80000000032 */
[----:B------:R-:W-:Y:S04]  /*9050*/  FADD.FTZ R51, -R51, -RZ ;  /* 0x800000ff33337221 */ /* 0x000fe80000010100 */
[----:B------:R-:W-:Y:S07]  /*9060*/  FFMA R50, R50, R51, R50 ;  /* 0x0000003332327223 */ /* 0x000fee0000000032 */
.L_x_177:
[----:B------:R-:W-:Y:S05]  /*9070*/  BSYNC.RECONVERGENT B1 ;  /* 0x0000000000017941 */ /* 0x000fea0003800200 */
.L_x_175:
        /* <DEDUP_REMOVED lines=11> */
.L_x_179:
[----:B------:R-:W1:Y:S02]  /*9130*/  MUFU.RCP R51, R75 ;  /* 0x0000004b00337308 */ /* 0x000e640000001000 */
[----:B-1----:R-:W-:Y:S04]  /*9140*/  FFMA R52, R75, R51, -1 ;  /* 0xbf8000004b347423 */ /* 0x002fe80000000033 */
[----:B------:R-:W-:Y:S04]  /*9150*/  FADD.FTZ R52, -R52, -RZ ;  /* 0x800000ff34347221 */ /* 0x000fe80000010100 */
[----:B------:R-:W-:Y:S07]  /*9160*/  FFMA R51, R51, R52, R51 ;  /* 0x0000003433337223 */ /* 0x000fee0000000033 */
.L_x_180:
[----:B------:R-:W-:Y:S05]  /*9170*/  BSYNC.RECONVERGENT B1 ;  /* 0x0000000000017941 */ /* 0x000fea0003800200 */
.L_x_178:
        /* <DEDUP_REMOVED lines=11> */
.L_x_182:
[----:B------:R-:W1:Y:S02]  /*9230*/  MUFU.RCP R52, R57 ;  /* 0x0000003900347308 */ /* 0x000e640000001000 */
[----:B-1----:R-:W-:Y:S04]  /*9240*/  FFMA R53, R57, R52, -1 ;  /* 0xbf80000039357423 */ /* 0x002fe80000000034 */
[----:B------:R-:W-:Y:S04]  /*9250*/  FADD.FTZ R53, -R53, -RZ ;  /* 0x800000ff35357221 */ /* 0x000fe80000010100 */
[----:B------:R-:W-:Y:S07]  /*9260*/  FFMA R52, R52, R53, R52 ;  /* 0x0000003534347223 */ /* 0x000fee0000000034 */
.L_x_183:
[----:B------:R-:W-:Y:S05]  /*9270*/  BSYNC.RECONVERGENT B1 ;  /* 0x0000000000017941 */ /* 0x000fea0003800200 */
.L_x_181:
        /* <DEDUP_REMOVED lines=11> */
.L_x_185:
[----:B------:R-:W1:Y:S02]  /*9330*/  MUFU.RCP R53, R54 ;  /* 0x0000003600357308 */ /* 0x000e640000001000 */
[----:B-1----:R-:W-:Y:S04]  /*9340*/  FFMA R54, R54, R53, -1 ;  /* 0xbf80000036367423 */ /* 0x002fe80000000035 */
[----:B------:R-:W-:Y:S04]  /*9350*/  FADD.FTZ R54, -R54, -RZ ;  /* 0x800000ff36367221 */ /* 0x000fe80000010100 */
[----:B------:R-:W-:Y:S07]  /*9360*/  FFMA R53, R53, R54, R53 ;  /* 0x0000003635357223 */ /* 0x000fee0000000035 */
.L_x_186:
[----:B------:R-:W-:Y:S05]  /*9370*/  BSYNC.RECONVERGENT B1 ;  /* 0x0000000000017941 */ /* 0x000fea0003800200 */
.L_x_184:
        /* <DEDUP_REMOVED lines=11> */
.L_x_188:
[----:B------:R-:W1:Y:S02]  /*9430*/  MUFU.RCP R54, R55 ;  /* 0x0000003700367308 */ /* 0x000e640000001000 */
[----:B-1----:R-:W-:Y:S04]  /*9440*/  FFMA R55, R55, R54, -1 ;  /* 0xbf80000037377423 */ /* 0x002fe80000000036 */
[----:B------:R-:W-:Y:S04]  /*9450*/  FADD.FTZ R55, -R55, -RZ ;  /* 0x800000ff37377221 */ /* 0x000fe80000010100 */
[----:B------:R-:W-:Y:S07]  /*9460*/  FFMA R54, R54, R55, R54 ;  /* 0x0000003736367223 */ /* 0x000fee0000000036 */
.L_x_189:
[----:B------:R-:W-:Y:S05]  /*9470*/  BSYNC.RECONVERGENT B1 ;  /* 0x0000000000017941 */ /* 0x000fea0003800200 */
.L_x_187:
        /* <DEDUP_REMOVED lines=11> */
.L_x_191:
[----:B------:R-:W1:Y:S02]  /*9530*/  MUFU.RCP R55, R78 ;  /* 0x0000004e00377308 */ /* 0x000e640000001000 */
[----:B-1----:R-:W-:Y:S04]  /*9540*/  FFMA R56, R78, R55, -1 ;  /* 0xbf8000004e387423 */ /* 0x002fe80000000037 */
[----:B------:R-:W-:Y:S04]  /*9550*/  FADD.FTZ R56, -R56, -RZ ;  /* 0x800000ff38387221 */ /* 0x000fe80000010100 */
[----:B------:R-:W-:Y:S07]  /*9560*/  FFMA R55, R55, R56, R55 ;  /* 0x0000003837377223 */ /* 0x000fee0000000037 */
.L_x_192:
[----:B------:R-:W-:Y:S05]  /*9570*/  BSYNC.RECONVERGENT B1 ;  /* 0x0000000000017941 */ /* 0x000fea0003800200 */
.L_x_190:
        /* <DEDUP_REMOVED lines=11> */
.L_x_194:
[----:B------:R-:W1:Y:S02]  /*9630*/  MUFU.RCP R56, R74 ;  /* 0x0000004a00387308 */ /* 0x000e640000001000 */
[----:B-1----:R-:W-:Y:S04]  /*9640*/  FFMA R57, R74, R56, -1 ;  /* 0xbf8000004a397423 */ /* 0x002fe80000000038 */
[----:B------:R-:W-:Y:S04]  /*9650*/  FADD.FTZ R57, -R57, -RZ ;  /* 0x800000ff39397221 */ /* 0x000fe80000010100 */
[----:B------:R-:W-:Y:S07]  /*9660*/  FFMA R56, R56, R57, R56 ;  /* 0x0000003938387223 */ /* 0x000fee0000000038 */
.L_x_195:
[----:B------:R-:W-:Y:S05]  /*9670*/  BSYNC.RECONVERGENT B1 ;  /* 0x0000000000017941 */ /* 0x000fea0003800200 */
.L_x_193:
        /* <DEDUP_REMOVED lines=11> */
.L_x_197:
[----:B------:R-:W1:Y:S02]  /*9730*/  MUFU.RCP R57, R58 ;  /* 0x0000003a00397308 */ /* 0x000e640000001000 */
[----:B-1----:R-:W-:Y:S04]  /*9740*/  FFMA R58, R58, R57, -1 ;  /* 0xbf8000003a3a7423 */ /* 0x002fe80000000039 */
[----:B------:R-:W-:Y:S04]  /*9750*/  FADD.FTZ R58, -R58, -RZ ;  /* 0x800000ff3a3a7221 */ /* 0x000fe80000010100 */
[----:B------:R-:W-:Y:S07]  /*9760*/  FFMA R57, R57, R58, R57 ;  /* 0x0000003a39397223 */ /* 0x000fee0000000039 */
.L_x_198:
[----:B------:R-:W-:Y:S05]  /*9770*/  BSYNC.RECONVERGENT B1 ;  /* 0x0000000000017941 */ /* 0x000fea0003800200 */
.L_x_196:
        /* <DEDUP_REMOVED lines=11> */
.L_x_200:
[----:B------:R-:W1:Y:S02]  /*9830*/  MUFU.RCP R58, R59 ;  /* 0x0000003b003a7308 */ /* 0x000e640000001000 */
[----:B-1----:R-:W-:Y:S04]  /*9840*/  FFMA R59, R59, R58, -1 ;  /* 0xbf8000003b3b7423 */ /* 0x002fe8000000003a */
[----:B------:R-:W-:Y:S04]  /*9850*/  FADD.FTZ R59, -R59, -RZ ;  /* 0x800000ff3b3b7221 */ /* 0x000fe80000010100 */
[----:B------:R-:W-:Y:S07]  /*9860*/  FFMA R58, R58, R59, R58 ;  /* 0x0000003b3a3a7223 */ /* 0x000fee000000003a */
.L_x_201:
[----:B------:R-:W-:Y:S05]  /*9870*/  BSYNC.RECONVERGENT B1 ;  /* 0x0000000000017941 */ /* 0x000fea0003800200 */
.L_x_199:
        /* <DEDUP_REMOVED lines=11> */
.L_x_203:
[----:B------:R-:W1:Y:S02]  /*9930*/  MUFU.RCP R59, R60 ;  /* 0x0000003c003b7308 */ /* 0x000e640000001000 */
[----:B-1----:R-:W-:Y:S04]  /*9940*/  FFMA R60, R60, R59, -1 ;  /* 0xbf8000003c3c7423 */ /* 0x002fe8000000003b */
[----:B------:R-:W-:Y:S04]  /*9950*/  FADD.FTZ R60, -R60, -RZ ;  /* 0x800000ff3c3c7221 */ /* 0x000fe80000010100 */
[----:B------:R-:W-:Y:S07]  /*9960*/  FFMA R59, R59, R60, R59 ;  /* 0x0000003c3b3b7223 */ /* 0x000fee000000003b */
.L_x_204:
[----:B------:R-:W-:Y:S05]  /*9970*/  BSYNC.RECONVERGENT B1 ;  /* 0x0000000000017941 */ /* 0x000fea0003800200 */
.L_x_202:
        /* <DEDUP_REMOVED lines=11> */
.L_x_206:
[----:B------:R-:W1:Y:S02]  /*9a30*/  MUFU.RCP R60, R77 ;  /* 0x0000004d003c7308 */ /* 0x000e640000001000 */
[----:B-1----:R-:W-:Y:S04]  /*9a40*/  FFMA R61, R77, R60, -1 ;  /* 0xbf8000004d3d7423 */ /* 0x002fe8000000003c */
[----:B------:R-:W-:Y:S04]  /*9a50*/  FADD.FTZ R61, -R61, -RZ ;  /* 0x800000ff3d3d7221 */ /* 0x000fe80000010100 */
[----:B------:R-:W-:Y:S07]  /*9a60*/  FFMA R60, R60, R61, R60 ;  /* 0x0000003d3c3c7223 */ /* 0x000fee000000003c */
.L_x_207:
[----:B------:R-:W-:Y:S05]  /*9a70*/  BSYNC.RECONVERGENT B1 ;  /* 0x0000000000017941 */ /* 0x000fea0003800200 */
.L_x_205:
        /* <DEDUP_REMOVED lines=11> */
.L_x_209:
[----:B------:R-:W1:Y:S02]  /*9b30*/  MUFU.RCP R61, R73 ;  /* 0x00000049003d7308 */ /* 0x000e640000001000 */
[----:B-1----:R-:W-:Y:S04]  /*9b40*/  FFMA R62, R73, R61, -1 ;  /* 0xbf800000493e7423 */ /* 0x002fe8000000003d */
[----:B------:R-:W-:Y:S04]  /*9b50*/  FADD.FTZ R62, -R62, -RZ ;  /* 0x800000ff3e3e7221 */ /* 0x000fe80000010100 */
[----:B------:R-:W-:Y:S07]  /*9b60*/  FFMA R61, R61, R62, R61 ;  /* 0x0000003e3d3d7223 */ /* 0x000fee000000003d */
.L_x_210:
[----:B------:R-:W-:Y:S05]  /*9b70*/  BSYNC.RECONVERGENT B1 ;  /* 0x0000000000017941 */ /* 0x000fea0003800200 */
.L_x_208:
        /* <DEDUP_REMOVED lines=11> */
.L_x_212:
[----:B------:R-:W1:Y:S02]  /*9c30*/  MUFU.RCP R62, R63 ;  /* 0x0000003f003e7308 */ /* 0x000e640000001000 */
[----:B-1----:R-:W-:Y:S04]  /*9c40*/  FFMA R63, R63, R62, -1 ;  /* 0xbf8000003f3f7423 */ /* 0x002fe8000000003e */
[----:B------:R-:W-:Y:S04]  /*9c50*/  FADD.FTZ R63, -R63, -RZ ;  /* 0x800000ff3f3f7221 */ /* 0x000fe80000010100 */
[----:B------:R-:W-:Y:S07]  /*9c60*/  FFMA R62, R62, R63, R62 ;  /* 0x0000003f3e3e7223 */ /* 0x000fee000000003e */
.L_x_213:
[----:B------:R-:W-:Y:S05]  /*9c70*/  BSYNC.RECONVERGENT B1 ;  /* 0x0000000000017941 */ /* 0x000fea0003800200 */
.L_x_211:
        /* <DEDUP_REMOVED lines=11> */
.L_x_215:
[----:B------:R-:W1:Y:S02]  /*9d30*/  MUFU.RCP R63, R72 ;  /* 0x00000048003f7308 */ /* 0x000e640000001000 */
[----:B-1----:R-:W-:Y:S04]  /*9d40*/  FFMA R64, R72, R63, -1 ;  /* 0xbf80000048407423 */ /* 0x002fe8000000003f */
[----:B------:R-:W-:Y:S04]  /*9d50*/  FADD.FTZ R64, -R64, -RZ ;  /* 0x800000ff40407221 */ /* 0x000fe80000010100 */
[----:B------:R-:W-:Y:S07]  /*9d60*/  FFMA R63, R63, R64, R63 ;  /* 0x000000403f3f7223 */ /* 0x000fee000000003f */
.L_x_216:
[----:B------:R-:W-:Y:S05]  /*9d70*/  BSYNC.RECONVERGENT B1 ;  /* 0x0000000000017941 */ /* 0x000fea0003800200 */
.L_x_214:
        /* <DEDUP_REMOVED lines=9> */
[----:B------:R-:W-:Y:S05]  /*9e10*/  BRA `(.L_x_219) ;  /* 0x0000000000107947 */ /* 0x000fea0003800000 */
.L_x_218:
[----:B------:R-:W1:Y:S02]  /*9e20*/  MUFU.RCP R64, R71 ;  /* 0x0000004700407308 */ /* 0x000e640000001000 */
[----:B-1----:R-:W-:Y:S04]  /*9e30*/  FFMA R71, R71, R64, -1 ;  /* 0xbf80000047477423 */ /* 0x002fe80000000040 */
[----:B------:R-:W-:Y:S04]  /*9e40*/  FADD.FTZ R71, -R71, -RZ ;  /* 0x800000ff47477221 */ /* 0x000fe80000010100 */
[----:B------:R-:W-:Y:S07]  /*9e50*/  FFMA R64, R64, R71, R64 ;  /* 0x0000004740407223 */ /* 0x000fee0000000040 */
.L_x_219:
[----:B------:R-:W-:Y:S05]  /*9e60*/  BSYNC.RECONVERGENT B1 ;  /* 0x0000000000017941 */ /* 0x000fea0003800200 */
.L_x_217:
[----:B------:R-:W-:Y:S01]  /*9e70*/  ISETP.NE.AND P0, PT, R155, RZ, PT ;  /* 0x000000ff9b00720c */ /* 0x000fe20003f05270 */
[----:B------:R-:W-:Y:S01]  /*9e80*/  USHF.L.U32 UR8, UR40, 0xd, URZ ;  /* 0x0000000d28087899 */ /* 0x000fe200080006ff */
[----:B------:R-:W-:Y:S01]  /*9e90*/  FMUL R32, R0, R32 ;  /* 0x0000002000207220 */ /* 0x000fe20000400000 */
[----:B------:R-:W-:Y:S01]  /*9ea0*/  FMUL R33, R2, R33 ;  /* 0x0000002102217220 */ /* 0x000fe20000400000 */
[----:B------:R-:W-:Y:S01]  /*9eb0*/  FMUL R34, R3, R34 ;  /* 0x0000002203227220 */ /* 0x000fe20000400000 */
[----:B------:R-:W-:Y:S01]  /*9ec0*/  FMUL R36, R7, R36 ;  /* 0x0000002407247220 */ /* 0x000fe20000400000 */
[----:B------:R-:W-:Y:S01]  /*9ed0*/  FMUL R37, R4, R37 ;  /* 0x0000002504257220 */ /* 0x000fe20000400000 */
[----:B------:R-:W-:Y:S01]  /*9ee0*/  IADD3 R0, PT, PT, R152, UR8, RZ ;  /* 0x0000000898007c10 */ /* 0x000fe2000fffe0ff */
[----:B------:R-:W-:Y:S01]  /*9ef0*/  FMUL R38, R5, R38 ;  /* 0x0000002605267220 */ /* 0x000fe20000400000 */
        /* <DEDUP_REMOVED lines=8> */
[----:B------:R-:W-:Y:S01]  /*9f80*/  F2FP.BF16.F32.PACK_AB R12, R42, R41 ;  /* 0x000000292a0c723e */ /* 0x000fe200000010ff */
[----:B------:R-:W-:Y:S01]  /*9f90*/  FMUL R15, R14, R47 ;  /* 0x0000002f0e0f7220 */ /* 0x000fe20000400000 */
[----:B------:R-:W-:Y:S01]  /*9fa0*/  F2FP.BF16.F32.PACK_AB R13, R44, R43 ;  /* 0x0000002b2c0d723e */ /* 0x000fe200000010ff */
[----:B------:R-:W-:Y:S01]  /*9fb0*/  FMUL R48, R19, R48 ;  /* 0x0000003013307220 */ /* 0x000fe20000400000 */
[----:B------:R-:W-:Y:S01]  /*9fc0*/  F2FP.BF16.F32.PACK_AB R19, R40, R39 ;  /* 0x000000272813723e */ /* 0x000fe200000010ff */
        /* <DEDUP_REMOVED lines=12> */
[----:B------:R1:W-:Y:S01]  /*a090*/  STS.128 [R152+UR8], R16 ;  /* 0x0000001098007988 */ /* 0x0003e20008000c08 */
[----:B------:R-:W-:Y:S01]  /*a0a0*/  F2FP.BF16.F32.PACK_AB R15, R48, R15 ;  /* 0x0000000f300f723e */ /* 0x000fe200000010ff */
[--C-:B------:R-:W-:Y:S02]  /*a0b0*/  IMAD R2, R154, -0x10, R0.reuse ;  /* 0xfffffff09a027824 */ /* 0x100fe400078e0200 */
[----:B------:R-:W-:Y:S01]  /*a0c0*/  FMUL R4, R24, R57 ;  /* 0x0000003918047220 */ /* 0x000fe20000400000 */
[----:B------:R-:W-:Y:S01]  /*a0d0*/  FMUL R58, R25, R58 ;  /* 0x0000003a193a7220 */ /* 0x000fe20000400000 */
[----:B------:R-:W-:Y:S01]  /*a0e0*/  FMUL R5, R26, R59 ;  /* 0x0000003b1a057220 */ /* 0x000fe20000400000 */
[----:B------:R-:W-:Y:S01]  /*a0f0*/  FMUL R60, R31, R60 ;  /* 0x0000003c1f3c7220 */ /* 0x000fe20000400000 */
[----:B------:R1:W-:Y:S01]  /*a100*/  STS.128 [R2+0x10], R12 ;  /* 0x0000100c02007388 */ /* 0x0003e20000000c00 */
[----:B------:R-:W-:Y:S01]  /*a110*/  FMUL R6, R28, R61 ;  /* 0x0000003d1c067220 */ /* 0x000fe20000400000 */
[----:B------:R-:W-:Y:S01]  /*a120*/  FMUL R62, R29, R62 ;  /* 0x0000003e1d3e7220 */ /* 0x000fe20000400000 */
[----:B------:R-:W-:Y:S01]  /*a130*/  FMUL R7, R30, R63 ;  /* 0x0000003f1e077220 */ /* 0x000fe20000400000 */
[----:B------:R-:W-:Y:S01]  /*a140*/  FMUL R64, R35, R64 ;  /* 0x0000004023407220 */ /* 0x000fe20000400000 */
[----:B------:R-:W-:Y:S01]  /*a150*/  F2FP.BF16.F32.PACK_AB R8, R50, R8 ;  /* 0x000000083208723e */ /* 0x000fe200000010ff */
[----:B------:R-:W-:Y:S01]  /*a160*/  IMAD R0, R153, -0x10, R0 ;  /* 0xfffffff099007824 */ /* 0x000fe200078e0200 */
[----:B------:R-:W-:Y:S01]  /*a170*/  F2FP.BF16.F32.PACK_AB R9, R52, R9 ;  /* 0x000000093409723e */ /* 0x000fe200000010ff */
[----:B------:R-:W-:Y:S01]  /*a180*/  BSSY.RECONVERGENT B0, `(.L_x_220) ;  /* 0x0000021000007945 */ /* 0x000fe20003800200 */
[----:B------:R-:W-:Y:S02]  /*a190*/  F2FP.BF16.F32.PACK_AB R10, R54, R10 ;  /* 0x0000000a360a723e */ /* 0x000fe400000010ff */
[----:B------:R-:W-:Y:S02]  /*a1a0*/  F2FP.BF16.F32.PACK_AB R11, R56, R11 ;  /* 0x0000000b380b723e */ /* 0x000fe400000010ff */
[----:B------:R-:W-:Y:S02]  /*a1b0*/  F2FP.BF16.F32.PACK_AB R4, R58, R4 ;  /* 0x000000043a04723e */ /* 0x000fe400000010ff */
[----:B------:R-:W-:Y:S01]  /*a1c0*/  F2FP.BF16.F32.PACK_AB R5, R60, R5 ;  /* 0x000000053c05723e */ /* 0x000fe200000010ff */
[----:B------:R1:W-:Y:S01]  /*a1d0*/  STS.128 [R0+0x20], R8 ;  /* 0x0000200800007388 */ /* 0x0003e20000000c00 */
[----:B------:R-:W-:Y:S02]  /*a1e0*/  F2FP.BF16.F32.PACK_AB R6, R62, R6 ;  /* 0x000000063e06723e */ /* 0x000fe400000010ff */
[----:B------:R-:W-:Y:S02]  /*a1f0*/  F2FP.BF16.F32.PACK_AB R7, R64, R7 ;  /* 0x000000074007723e */ /* 0x000fe400000010ff */
[----:B------:R-:W-:Y:S05]  /*a200*/  LEA R3, R151, R2, 0x4 ;  /* 0x0000000297037211 */ /* 0x000fea00078e20ff */
[----:B------:R1:W-:Y:S01]  /*a210*/  STS.128 [R3+0x10], R4 ;  /* 0x0000100403007388 */ /* 0x0003e20000000c00 */
[----:B------:R-:W-:Y:S01]  /*a220*/  @!PT LDS RZ, [RZ] ;  /* 0x00000000fffff984 */ /* 0x000fe20000000800 */
[----:B------:R-:W-:Y:S01]  /*a230*/  @!PT LDS RZ, [RZ] ;  /* 0x00000000fffff984 */ /* 0x000fe20000000800 */
[----:B------:R-:W-:Y:S01]  /*a240*/  @!PT LDS RZ, [RZ] ;  /* 0x00000000fffff984 */ /* 0x000fe20000000800 */
[----:B------:R-:W-:Y:S01]  /*a250*/  @!PT LDS RZ, [RZ] ;  /* 0x00000000fffff984 */ /* 0x000fe20000000800 */
[----:B------:R2:W-:Y:S06]  /*a260*/  MEMBAR.ALL.CTA ;  /* 0x0000000000007992 */ /* 0x0005ec0000008000 */
[----:B--2---:R-:W2:Y:S02]  /*a270*/  FENCE.VIEW.ASYNC.S ;  /* 0x00000000000073c6 */ /* 0x004ea40000000000 */
[----:B--2---:R-:W-:Y:S06]  /*a280*/  BAR.SYNC.DEFER_BLOCKING 0x1, 0x80 ;  /* 0x0042000000007b1d */ /* 0x004fec0000010000 */
[----:B------:R-:W-:Y:S05]  /*a290*/  @P0 BRA `(.L_x_221) ;  /* 0x00000000003c0947 */ /* 0x000fea0003800000 */
[----:B------:R-:W-:Y:S01]  /*a2a0*/  UIADD3 UR10, UP0, UPT, UR44, 0x680, URZ ;  /* 0x000006802c0a7890 */ /* 0x000fe2000ff1e0ff */
[----:B------:R-:W-:Y:S01]  /*a2b0*/  R2UR UR4, R133 ;  /* 0x00000000850472ca */ /* 0x000fe200000e0000 */
[----:B------:R-:W-:Y:S01]  /*a2c0*/  IMAD.IADD R67, R137, 0x1, R67 ;  /* 0x0000000189437824 */ /* 0x000fe200078e0243 */
[----:B------:R-:W-:Y:S01]  /*a2d0*/  R2UR UR6, R136 ;  /* 0x00000000880672ca */ /* 0x000fe200000e0000 */
[----:B------:R-:W-:Y:S01]  /*a2e0*/  UIADD3.X UR11, UPT, UPT, URZ, UR45, URZ, UP0, !UPT ;  /* 0x0000002dff0b7290 */ /* 0x000fe200087fe4ff */
[----:B------:R-:W-:Y:S09]  /*a2f0*/  PLOP3.LUT P0, PT, PT, PT, PT, 0x80, 0x8 ;  /* 0x000000000008781c */ /* 0x000ff20003f0f070 */
[----:B------:R-:W-:Y:S11]  /*a300*/  UIADD3 UR4, UPT, UPT, UR4, 0x200, UR8 ;  /* 0x0000020004047890 */ /* 0x000ff6000fffe008 */
[----:B------:R-:W-:Y:S01]  /*a310*/  @!UPT UIADD3 URZ, UPT, UPT, URZ, URZ, URZ ;  /* 0x000000fffffff290 */ /* 0x000fe2000fffe0ff */
.L_x_222:
[----:B------:R-:W-:Y:S02]  /*a320*/  PLOP3.LUT P1, PT, P1, P0, PT, 0xf2, 0x2f ;  /* 0x00000000002f781c */ /* 0x000fe40000f21e72 */
[----:B------:R-:W-:Y:S01]  /*a330*/  @P0 R2UR P1, UR5, R67 ;  /* 0x00000000430502ca */ /* 0x000fe20000020000 */
[----:B------:R-:W-:Y:S07]  /*a340*/  UMOV UR7, UR36 ;  /* 0x0000002400077c82 */ /* 0x000fee0008000000 */
[----:B------:R-:W-:Y:S05]  /*a350*/  @P0 PLOP3.LUT P0, PT, P1, PT, PT, 0x80, 0x8 ;  /* 0x000000000008081c */ /* 0x000fea0000f0f070 */
[----:B------:R2:W-:Y:S08]  /*a360*/  UTMASTG.3D [UR4], [UR10] ;  /* 0x000000040a0073b5 */ /* 0x0005f00008010000 */
[----:B--2---:R-:W-:Y:S05]  /*a370*/  @P0 BRA.U.ANY `(.L_x_222) ;  /* 0xfffffffd00e80947 */ /* 0x004fea000393ffff */
[----:B------:R0:W-:Y:S02]  /*a380*/  UTMACMDFLUSH ;  /* 0x00000000000079b7 */ /* 0x0001e40000000000 */
.L_x_221:
[----:B------:R-:W-:Y:S05]  /*a390*/  BSYNC.RECONVERGENT B0 ;  /* 0x0000000000007941 */ /* 0x000fea0003800200 */
.L_x_220:
[----:B------:R-:W-:Y:S01]  /*a3a0*/  UIADD3 UR40, UPT, UPT, UR40, 0x1, URZ ;  /* 0x0000000128287890 */ /* 0x000fe2000fffe0ff */
[----:B------:R-:W-:Y:S01]  /*a3b0*/  ISETP.NE.AND P0, PT, R155, RZ, PT ;  /* 0x000000ff9b00720c */ /* 0x000fe20003f05270 */
[----:B------:R-:W-:Y:S02]  /*a3c0*/  BSSY.RECONVERGENT B0, `(.L_x_223) ;  /* 0x0000007000007945 */ /* 0x000fe40003800200 */
[----:B------:R-:W-:Y:S04]  /*a3d0*/  UISETP.NE.AND UP0, UPT, UR40, 0x3, UPT ;  /* 0x000000032800788c */ /* 0x000fe8000bf05270 */
[----:B------:R-:W-:Y:S02]  /*a3e0*/  USEL UR4, URZ, 0x1, UP0 ;  /* 0x00000001ff047887 */ /* 0x000fe40008000000 */
[----:B------:R-:W-:Y:S02]  /*a3f0*/  USEL UR40, UR40, URZ, UP0 ;  /* 0x000000ff28287287 */ /* 0x000fe40008000000 */
[----:B------:R-:W-:Y:S02]  /*a400*/  ULOP3.LUT UR41, UR41, UR4, URZ, 0x3c, !UPT ;  /* 0x0000000429297292 */ /* 0x000fe4000f8e3cff */
[----:B------:R-:W-:Y:S10]  /*a410*/  @P0 BRA `(.L_x_224) ;  /* 0x0000000000040947 */ /* 0x000ff40003800000 */
[----:B------:R-:W-:Y:S04]  /*a420*/  DEPBAR.LE SB0, 0x1 ;  /* 0x000080400000791a */ /* 0x000fe80000000000 */
.L_x_224:
[----:B------:R-:W-:Y:S05]  /*a430*/  BSYNC.RECONVERGENT B0 ;  /* 0x0000000000007941 */ /* 0x000fea0003800200 */
.L_x_223:
[----:B------:R-:W-:Y:S01]  /*a440*/  BAR.SYNC.DEFER_BLOCKING 0x1, 0x80 ;  /* 0x0042000000007b1d */ /* 0x000fe20000010000 */
[----:B------:R-:W-:Y:S01]  /*a450*/  ISETP.NE.AND P3, PT, R162, RZ, PT ;  /* 0x000000ffa200720c */ /* 0x000fe20003f65270 */
[----:B------:R-:W-:Y:S05]  /*a460*/  VIADD R142, R142, 0x1 ;  /* 0x000000018e8e7836 */ /* 0x000fea0000000000 */
[----:B------:R-:W-:Y:S01]  /*a470*/  ISETP.GE.U32.AND P0, PT, R142, 0x2, PT ;  /* 0x000000028e00780c */ /* 0x000fe20003f06070 */
[----:B------:R-:W-:Y:S11]  /*a480*/  BSSY.RECONVERGENT B0, `(.L_x_225) ;  /* 0x000000a000007945 */ /* 0x000ff60003800200 */
[----:B------:R-:W-:Y:S01]  /*a490*/  @!UPT UIADD3 URZ, UPT, UPT, URZ, URZ, URZ ;  /* 0x000000fffffff290 */ /* 0x000fe2000fffe0ff */
[----:B------:R-:W-:Y:S05]  /*a4a0*/  @!P0 BRA `(.L_x_226) ;  /* 0x00000000001c8947 */ /* 0x000fea0003800000 */
[C---:B-1----:R-:W-:Y:S02]  /*a4b0*/  @!P3 IMAD R0, R148.reuse, 0x8, R133 ;  /* 0x000000089400b824 */ /* 0x042fe400078e0285 */
[----:B------:R-:W-:Y:S02]  /*a4c0*/  VIADD R148, R148, 0x1 ;  /* 0x0000000194947836 */ /* 0x000fe40000000000 */
[----:B------:R-:W-:Y:S03]  /*a4d0*/  @!P3 VIADD R0, R0, 0xb8 ;  /* 0x000000b80000b836 */ /* 0x000fe60000000000 */
[----:B------:R-:W-:Y:S02]  /*a4e0*/  ISETP.NE.AND P0, PT, R148, 0x3, PT ;  /* 0x000000039400780c */ /* 0x000fe40003f05270 */
[----:B------:R-:W-:Y:S02]  /*a4f0*/  @!P3 PRMT R0, R134, 0x654, R0 ;  /* 0x000006548600b816 */ /* 0x000fe40000000000 */
[----:B------:R-:W-:Y:S02]  /*a500*/  SEL R148, R148, RZ, P0 ;  /* 0x000000ff94947207 */ /* 0x000fe40000000000 */
[----:B------:R2:W-:Y:S07]  /*a510*/  @!P3 SYNCS.ARRIVE.TRANS64.RED.A1T0 RZ, [R0+URZ], RZ ;  /* 0x000000ff00ffb9a7 */ /* 0x0005ee00081004ff */
.L_x_226:
[----:B------:R-:W-:Y:S05]  /*a520*/  BSYNC.RECONVERGENT B0 ;  /* 0x0000000000007941 */ /* 0x000fea0003800200 */
.L_x_225:
[----:B------:R-:W-:Y:S01]  /*a530*/  ISETP.NE.AND P0, PT, R160, RZ, PT ;  /* 0x000000ffa000720c */ /* 0x000fe20003f05270 */
[----:B------:R-:W-:Y:S01]  /*a540*/  IMAD.MOV.U32 R67, RZ, RZ, 0x20 ;  /* 0x00000020ff437424 */ /* 0x000fe200078e00ff */
[----:B------:R-:W-:Y:S02]  /*a550*/  ISETP.NE.AND P2, PT, R159, RZ, PT ;  /* 0x000000ff9f00720c */ /* 0x000fe40003f45270 */
[----:B------:R-:W-:Y:S02]  /*a560*/  PLOP3.LUT P1, PT, P3, P0, PT, 0xf8, 0x8f ;  /* 0x00000000008f781c */ /* 0x000fe40001f21f70 */
[----:B------:R-:W-:Y:S11]  /*a570*/  SEL R143, R143, 0x1, P3 ;  /* 0x000000018f8f7807 */ /* 0x000ff60001800000 */
[----:B------:R-:W3:Y:S01]  /*a580*/  @!P1 S2R R134, SR_CgaCtaId ;  /* 0x0000000000869919 */ /* 0x000ee20000008800 */
[----:B-12---:R-:W-:Y:S04]  /*a590*/  @!P1 MOV R0, 0x400 ;  /* 0x0000040000009802 */ /* 0x006fe80000000f00 */
[----:B---3--:R-:W-:Y:S02]  /*a5a0*/  @!P1 LEA R133, R134, R0, 0x18 ;  /* 0x0000000086859211 */ /* 0x008fe400078ec0ff */
[----:B------:R-:W-:Y:S03]  /*a5b0*/  @!P1 SHF.L.U32 R0, R144, 0x1f, RZ ;  /* 0x0000001f90009819 */ /* 0x000fe600000006ff */
[----:B------:R-:W-:Y:S04]  /*a5c0*/  @!P1 IMAD R2, R141, 0x8, R133 ;  /* 0x000000088d029824 */ /* 0x000fe800078e0285 */
[----:B------:R-:W1:Y:S02]  /*a5d0*/  @!P1 SYNCS.PHASECHK.TRANS64.TRYWAIT P0, [R2+URZ+0xa0], R0 ;  /* 0x0000a000020095a7 */ /* 0x000e6400080011ff */
[----:B-1----:R-:W-:Y:S02]  /*a5e0*/  @!P1 SEL R143, RZ, 0x1, !P0 ;  /* 0x00000001ff8f9807 */ /* 0x002fe40004000000 */
[----:B------:R-:W-:Y:S02]  /*a5f0*/  PLOP3.LUT P1, PT, PT, PT, PT, 0x80, 0x8 ;  /* 0x000000000008781c */ /* 0x000fe40003f2f070 */
[----:B------:R-:W-:Y:S02]  /*a600*/  PLOP3.LUT P0, PT, PT, PT, PT, 0x8, 0x80 ;  /* 0x000000000080781c */ /* 0x000fe40003f0e170 */
[----:B------:R-:W-:Y:S01]  /*a610*/  P2R R160, PR, RZ, 0x2 ;  /* 0x00000002ffa07803 */ /* 0x000fe20000000000 */
[----:B------:R-:W-:Y:S10]  /*a620*/  @P2 BRA `(.L_x_227) ;  /* 0xffffffbc004c2947 */ /* 0x000ff4000383ffff */
[----:B------:R-:W-:Y:S01]  /*a630*/  ISETP.NE.AND P2, PT, R158, RZ, PT ;  /* 0x000000ff9e00720c */ /* 0x000fe20003f45270 */
[----:B------:R-:W-:Y:S01]  /*a640*/  UIADD3 UR37, UPT, UPT, UR37, 0x2, URZ ;  /* 0x0000000225257890 */ /* 0x000fe2000fffe0ff */
[----:B------:R-:W-:Y:S01]  /*a650*/  ISETP.NE.AND P0, PT, R138, 0x2, PT ;  /* 0x000000028a00780c */ /* 0x000fe20003f05270 */
[----:B------:R-:W-:Y:S02]  /*a660*/  IMAD.IADD R23, R145, 0x1, R114 ;  /* 0x0000000191177824 */ /* 0x000fe400078e0272 */
[----:B------:R-:W-:Y:S01]  /*a670*/  IMAD.IADD R22, R146, 0x1, R115 ;  /* 0x0000000192167824 */ /* 0x000fe200078e0273 */
[----:B------:R-:W-:Y:S02]  /*a680*/  SEL R0, RZ, 0x1, P0 ;  /* 0x00000001ff007807 */ /* 0x000fe40000000000 */
[----:B------:R-:W-:Y:S02]  /*a690*/  SEL R138, R138, RZ, P0 ;  /* 0x000000ff8a8a7207 */ /* 0x000fe40000000000 */
[----:B------:R-:W-:-:S03]  /*a6a0*/  LOP3.LUT R149, R149, R0, RZ, 0x3c, !PT ;  /* 0x0000000095957212 */ /* 0x000fc600078e3cff */
[----:B------:R-:W-:Y:S01]  /*a6b0*/  @P2 R2UR UR36, R147 ;  /* 0x00000000932422ca */ /* 0x000fe200000e0000 */
[----:B------:R-:W-:-:S14]  /*a6c0*/  @P2 BRA `(.L_x_228) ;  /* 0xffffffac00c42947 */ /* 0x000fdc000383ffff */
[----:B------:R-:W-:-:S09]  /*a6d0*/  UISETP.NE.AND UP0, UPT, UR43, URZ, UPT ;  /* 0x000000ff2b00728c */ /* 0x000fd2000bf05270 */
[----:B------:R-:W-:Y:S05]  /*a6e0*/  BRA.U !UP0, `(.L_x_229) ;  /* 0x0000000108487547 */ /* 0x000fea000b800000 */
[----:B------:R-:W1:Y:S02]  /*a6f0*/  LDCU.64 UR4, c[0x0][0x890] ;  /* 0x00011200ff0477ac */ /* 0x000e640008000a00 */
[----:B-1----:R-:W-:-:S04]  /*a700*/  UISETP.NE.U32.AND UP0, UPT, UR4, URZ, UPT ;  /* 0x000000ff0400728c */ /* 0x002fc8000bf05070 */
[----:B------:R-:W-:-:S09]  /*a710*/  UISETP.NE.AND.EX UP0, UPT, UR5, URZ, UPT, UP0 ;  /* 0x000000ff0500728c */ /* 0x000fd2000bf05300 */
[----:B------:R-:W-:Y:S05]  /*a720*/  BRA.U UP0, `(.L_x_230) ;  /* 0x00000001000c7547 */ /* 0x000fea000b800000 */
[----:B------:R-:W-:-:S13]  /*a730*/  FSETP.NEU.AND P0, PT, R90, RZ, PT ;  /* 0x000000ff5a00720b */ /* 0x000fda0003f0d000 */
[----:B------:R-:W-:Y:S05]  /*a740*/  @!P0 EXIT ;  /* 0x000000000000894d */ /* 0x000fea0003800000 */
[----:B------:R-:W-:Y:S05]  /*a750*/  BRA `(.L_x_229) ;  /* 0x00000000002c7947 */ /* 0x000fea0003800000 */
.L_x_230:
[----:B------:R-:W-:Y:S01]  /*a760*/  ISETP.NE.AND P0, PT, R135, RZ, PT ;  /* 0x000000ff8700720c */ /* 0x000fe20003f05270 */
[----:B------:R-:W-:-:S12]  /*a770*/  BSSY.RECONVERGENT B0, `(.L_x_229) ;  /* 0x0000009000007945 */ /* 0x000fd80003800200 */
[----:B------:R-:W-:Y:S05]  /*a780*/  @P0 BRA `(.L_x_231) ;  /* 0x0000000000140947 */ /* 0x000fea0003800000 */
[----:B------:R-:W1:Y:S02]  /*a790*/  LDCU.64 UR4, c[0x0][0x888] ;  /* 0x00011100ff0477ac */ /* 0x000e640008000a00 */
[----:B-1----:R-:W-:-:S04]  /*a7a0*/  ISETP.NE.U32.AND P0, PT, RZ, UR4, PT ;  /* 0x00000004ff007c0c */ /* 0x002fc8000bf05070 */
[----:B------:R-:W-:-:S13]  /*a7b0*/  ISETP.NE.AND.EX P0, PT, RZ, UR5, PT, P0 ;  /* 0x00000005ff007c0c */ /* 0x000fda000bf05300 */
[----:B------:R-:W-:Y:S05]  /*a7c0*/  @!P0 EXIT ;  /* 0x000000000000894d */ /* 0x000fea0003800000 */
[----:B------:R-:W-:Y:S05]  /*a7d0*/  BRA `(.L_x_232) ;  /* 0x0000000000087947 */ /* 0x000fea0003800000 */
.L_x_231:
[----:B------:R-:W-:-:S13]  /*a7e0*/  FSETP.NEU.AND P0, PT, R90, RZ, PT ;  /* 0x000000ff5a00720b */ /* 0x000fda0003f0d000 */
[----:B------:R-:W-:Y:S05]  /*a7f0*/  @!P0 EXIT ;  /* 0x000000000000894d */ /* 0x000fea0003800000 */
.L_x_232:
[----:B------:R-:W-:Y:S05]  /*a800*/  BSYNC.RECONVERGENT B0 ;  /* 0x0000000000007941 */ /* 0x000fea0003800200 */
.L_x_229:
[----:B------:R-:W-:Y:S01]  /*a810*/  IMAD R0, R148, 0x8, R133 ;  /* 0x0000000894007824 */ /* 0x000fe200078e0285 */
[----:B------:R-:W-:-:S04]  /*a820*/  DEPBAR.LE SB0, 0x0 ;  /* 0x000080000000791a */ /* 0x000fc80000000000 */
[----:B------:R-:W-:-:S04]  /*a830*/  IADD3 R0, PT, PT, R0, 0xb8, RZ ;  /* 0x000000b800007810 */ /* 0x000fc80007ffe0ff */
[----:B------:R-:W-:-:S04]  /*a840*/  PRMT R0, R134, 0x654, R0 ;  /* 0x0000065486007816 */ /* 0x000fc80000000000 */
[----:B------:R-:W-:Y:S01]  /*a850*/  SYNCS.ARRIVE.TRANS64.RED.A1T0 RZ, [R0+URZ], RZ ;  /* 0x000000ff00ff79a7 */ /* 0x000fe200081004ff */
[----:B------:R-:W-:Y:S05]  /*a860*/  EXIT ;  /* 0x000000000000794d */ /* 0x000fea0003800000 */
.L_x_25:
[----:B--2---:R2:W4:Y:S02]  /*a870*/  SYNCS.PHASECHK.TRANS64.TRYWAIT P0, [R2+URZ+0x150], R3 ;  /* 0x00015003020075a7 */ /* 0x00452400080011ff */
[----:B----4-:R-:W-:Y:S05]  /*a880*/  @!P0 NANOSLEEP.SYNCS 0x989680 ;  /* 0x009896800000895d */ /* 0x010fea0003900000 */
[----:B------:R-:W4:Y:S02]  /*a890*/  @!P0 SYNCS.PHASECHK.TRANS64 P0, [R2+URZ+0x150], R3 ;  /* 0x00015003020085a7 */ /* 0x000f2400080010ff */
[----:B----4-:R-:W-:Y:S05]  /*a8a0*/  @!P0 BRA `(.L_x_25) ;  /* 0xfffffffc00f08947 */ /* 0x010fea000383ffff */
[----:B------:R-:W-:Y:S05]  /*a8b0*/  BRA `(.L_x_233) ;  /* 0xffffff6c00f47947 */ /* 0x000fea000383ffff */
.L_x_28:
[----:B------:R-:W-:-:S07]  /*a8c0*/  MOV R2, UR33 ;  /* 0x0000002100027c02 */ /* 0x000fce0008000f00 */
.L_x_234:
[----:B-1----:R1:W2:Y:S02]  /*a8d0*/  SYNCS.PHASECHK.TRANS64.TRYWAIT P0, [R2+URZ+0x50], R4 ;  /* 0x00005004020075a7 */ /* 0x0022a400080011ff */
[----:B--2---:R-:W-:Y:S05]  /*a8e0*/  @!P0 NANOSLEEP.SYNCS 0x989680 ;  /* 0x009896800000895d */ /* 0x004fea0003900000 */
[----:B------:R-:W2:Y:S02]  /*a8f0*/  @!P0 SYNCS.PHASECHK.TRANS64 P0, [R2+URZ+0x50], R4 ;  /* 0x00005004020085a7 */ /* 0x000ea400080010ff */
[----:B--2---:R-:W-:Y:S05]  /*a900*/  @!P0 BRA `(.L_x_234) ;  /* 0xfffffffc00f08947 */ /* 0x004fea000383ffff */
[----:B------:R-:W-:Y:S05]  /*a910*/  BRA `(.L_x_27) ;  /* 0xffffff70005c7947 */ /* 0x000fea000383ffff */
.L_x_35:
[----:B-1----:R-:W-:-:S07]  /*a920*/  MOV R2, UR17 ;  /* 0x0000001100027c02 */ /* 0x002fce0008000f00 */
.L_x_235:
[----:B-1----:R1:W2:Y:S02]  /*a930*/  SYNCS.PHASECHK.TRANS64.TRYWAIT P0, [R2+URZ+0x50], R4 ;  /* 0x00005004020075a7 */ /* 0x0022a400080011ff */
[----:B--2---:R-:W-:Y:S05]  /*a940*/  @!P0 NANOSLEEP.SYNCS 0x989680 ;  /* 0x009896800000895d */ /* 0x004fea0003900000 */
[----:B------:R-:W2:Y:S02]  /*a950*/  @!P0 SYNCS.PHASECHK.TRANS64 P0, [R2+URZ+0x50], R4 ;  /* 0x00005004020085a7 */ /* 0x000ea400080010ff */
[----:B--2---:R-:W-:Y:S05]  /*a960*/  @!P0 BRA `(.L_x_235) ;  /* 0xfffffffc00f08947 */ /* 0x004fea000383ffff */
[----:B------:R-:W-:Y:S05]  /*a970*/  BRA `(.L_x_34) ;  /* 0xffffff74001c7947 */ /* 0x000fea000383ffff */
.L_x_40:
[----:B-1----:R1:W2:Y:S02]  /*a980*/  SYNCS.PHASECHK.TRANS64.TRYWAIT P0, [R2+URZ+0xe0], R3 ;  /* 0x0000e003020075a7 */ /* 0x0022a400080011ff */
[----:B--2---:R-:W-:Y:S05]  /*a990*/  @!P0 NANOSLEEP.SYNCS 0x989680 ;  /* 0x009896800000895d */ /* 0x004fea0003900000 */
[----:B------:R-:W2:Y:S02]  /*a9a0*/  @!P0 SYNCS.PHASECHK.TRANS64 P0, [R2+URZ+0xe0], R3 ;  /* 0x0000e003020085a7 */ /* 0x000ea400080010ff */
[----:B--2---:R-:W-:Y:S05]  /*a9b0*/  @!P0 BRA `(.L_x_40) ;  /* 0xfffffffc00f08947 */ /* 0x004fea000383ffff */
[----:B------:R-:W-:Y:S05]  /*a9c0*/  BRA `(.L_x_236) ;  /* 0xffffff7400c07947 */ /* 0x000fea000383ffff */
.L_x_44:
[----:B---3--:R-:W-:-:S07]  /*a9d0*/  MOV R0, UR4 ;  /* 0x0000000400007c02 */ /* 0x008fce0008000f00 */
.L_x_237:
[----:B-1----:R1:W2:Y:S02]  /*a9e0*/  SYNCS.PHASECHK.TRANS64.TRYWAIT P0, [R0+URZ], R2 ;  /* 0x00000002000075a7 */ /* 0x0022a400080011ff */
[----:B--2---:R-:W-:Y:S05]  /*a9f0*/  @!P0 NANOSLEEP.SYNCS 0x989680 ;  /* 0x009896800000895d */ /* 0x004fea0003900000 */
[----:B------:R-:W2:Y:S02]  /*aa00*/  @!P0 SYNCS.PHASECHK.TRANS64 P0, [R0+URZ], R2 ;  /* 0x00000002000085a7 */ /* 0x000ea400080010ff */
[----:B--2---:R-:W-:Y:S05]  /*aa10*/  @!P0 BRA `(.L_x_237) ;  /* 0xfffffffc00f08947 */ /* 0x004fea000383ffff */
[----:B------:R-:W-:Y:S05]  /*aa20*/  BRA `(.L_x_238) ;  /* 0xffffff7c00307947 */ /* 0x000fea000383ffff */
.L_x_45:
[----:B---3--:R-:W-:-:S07]  /*aa30*/  MOV R0, UR4 ;  /* 0x0000000400007c02 */ /* 0x008fce0008000f00 */
.L_x_239:
[----:B-1----:R1:W2:Y:S02]  /*aa40*/  SYNCS.PHASECHK.TRANS64.TRYWAIT P0, [R0+URZ], R3 ;  /* 0x00000003000075a7 */ /* 0x0022a400080011ff */
[----:B--2---:R-:W-:Y:S05]  /*aa50*/  @!P0 NANOSLEEP.SYNCS 0x989680 ;  /* 0x009896800000895d */ /* 0x004fea0003900000 */
[----:B------:R-:W2:Y:S02]  /*aa60*/  @!P0 SYNCS.PHASECHK.TRANS64 P0, [R0+URZ], R3 ;  /* 0x00000003000085a7 */ /* 0x000ea400080010ff */
[----:B--2---:R-:W-:Y:S05]  /*aa70*/  @!P0 BRA `(.L_x_239) ;  /* 0xfffffffc00f08947 */ /* 0x004fea000383ffff */
[----:B------:R-:W-:Y:S05]  /*aa80*/  BRA `(.L_x_240) ;  /* 0xffffff7c003c7947 */ /* 0x000fea000383ffff */
.L_x_46:
[----:B---3--:R-:W-:-:S07]  /*aa90*/  MOV R0, UR4 ;  /* 0x0000000400007c02 */ /* 0x008fce0008000f00 */
.L_x_241:
[----:B-1----:R1:W2:Y:S02]  /*aaa0*/  SYNCS.PHASECHK.TRANS64.TRYWAIT P0, [R0+URZ], R3 ;  /* 0x00000003000075a7 */ /* 0x0022a400080011ff */
[----:B--2---:R-:W-:Y:S05]  /*aab0*/  @!P0 NANOSLEEP.SYNCS 0x989680 ;  /* 0x009896800000895d */ /* 0x004fea0003900000 */
[----:B------:R-:W2:Y:S02]  /*aac0*/  @!P0 SYNCS.PHASECHK.TRANS64 P0, [R0+URZ], R3 ;  /* 0x00000003000085a7 */ /* 0x000ea400080010ff */
[----:B--2---:R-:W-:Y:S05]  /*aad0*/  @!P0 BRA `(.L_x_241) ;  /* 0xfffffffc00f08947 */ /* 0x004fea000383ffff */
[----:B------:R-:W-:Y:S05]  /*aae0*/  BRA `(.L_x_242) ;  /* 0xffffff7c00487947 */ /* 0x000fea000383ffff */
.L_x_47:
[----:B---3--:R-:W-:-:S07]  /*aaf0*/  MOV R0, UR4 ;  /* 0x0000000400007c02 */ /* 0x008fce0008000f00 */
.L_x_243:
[----:B-1----:R1:W2:Y:S02]  /*ab00*/  SYNCS.PHASECHK.TRANS64.TRYWAIT P0, [R0+URZ], R3 ;  /* 0x00000003000075a7 */ /* 0x0022a400080011ff */
[----:B--2---:R-:W-:Y:S05]  /*ab10*/  @!P0 NANOSLEEP.SYNCS 0x989680 ;  /* 0x009896800000895d */ /* 0x004fea0003900000 */
[----:B------:R-:W2:Y:S02]  /*ab20*/  @!P0 SYNCS.PHASECHK.TRANS64 P0, [R0+URZ], R3 ;  /* 0x00000003000085a7 */ /* 0x000ea400080010ff */
[----:B--2---:R-:W-:Y:S05]  /*ab30*/  @!P0 BRA `(.L_x_243) ;  /* 0xfffffffc00f08947 */ /* 0x004fea000383ffff */
[----:B------:R-:W-:Y:S05]  /*ab40*/  BRA `(.L_x_244) ;  /* 0xffffff7c00547947 */ /* 0x000fea000383ffff */
.L_x_48:
[----:B---3--:R-:W-:-:S07]  /*ab50*/  MOV R0, UR4 ;  /* 0x0000000400007c02 */ /* 0x008fce0008000f00 */
.L_x_245:
[----:B-1----:R1:W2:Y:S02]  /*ab60*/  SYNCS.PHASECHK.TRANS64.TRYWAIT P0, [R0+URZ], R3 ;  /* 0x00000003000075a7 */ /* 0x0022a400080011ff */
[----:B--2---:R-:W-:Y:S05]  /*ab70*/  @!P0 NANOSLEEP.SYNCS 0x989680 ;  /* 0x009896800000895d */ /* 0x004fea0003900000 */
[----:B------:R-:W2:Y:S02]  /*ab80*/  @!P0 SYNCS.PHASECHK.TRANS64 P0, [R0+URZ], R3 ;  /* 0x00000003000085a7 */ /* 0x000ea400080010ff */
[----:B--2---:R-:W-:Y:S05]  /*ab90*/  @!P0 BRA `(.L_x_245) ;  /* 0xfffffffc00f08947 */ /* 0x004fea000383ffff */
[----:B------:R-:W-:Y:S05]  /*aba0*/  BRA `(.L_x_246) ;  /* 0xffffff7c00607947 */ /* 0x000fea000383ffff */
.L_x_49:
[----:B---3--:R-:W-:-:S07]  /*abb0*/  MOV R0, UR4 ;  /* 0x0000000400007c02 */ /* 0x008fce0008000f00 */
.L_x_247:
[----:B-1----:R1:W2:Y:S02]  /*abc0*/  SYNCS.PHASECHK.TRANS64.TRYWAIT P0, [R0+URZ], R3 ;  /* 0x00000003000075a7 */ /* 0x0022a400080011ff */
[----:B--2---:R-:W-:Y:S05]  /*abd0*/  @!P0 NANOSLEEP.SYNCS 0x989680 ;  /* 0x009896800000895d */ /* 0x004fea0003900000 */
[----:B------:R-:W2:Y:S02]  /*abe0*/  @!P0 SYNCS.PHASECHK.TRANS64 P0, [R0+URZ], R3 ;  /* 0x00000003000085a7 */ /* 0x000ea400080010ff */
[----:B--2---:R-:W-:Y:S05]  /*abf0*/  @!P0 BRA `(.L_x_247) ;  /* 0xfffffffc00f08947 */ /* 0x004fea000383ffff */
[----:B------:R-:W-:Y:S05]  /*ac00*/  BRA `(.L_x_248) ;  /* 0xffffff7c006c7947 */ /* 0x000fea000383ffff */
.L_x_50:
[----:B---3--:R-:W-:-:S07]  /*ac10*/  MOV R0, UR4 ;  /* 0x0000000400007c02 */ /* 0x008fce0008000f00 */
.L_x_249:
[----:B-1----:R1:W2:Y:S02]  /*ac20*/  SYNCS.PHASECHK.TRANS64.TRYWAIT P0, [R0+URZ], R3 ;  /* 0x00000003000075a7 */ /* 0x0022a400080011ff */
[----:B--2---:R-:W-:Y:S05]  /*ac30*/  @!P0 NANOSLEEP.SYNCS 0x989680 ;  /* 0x009896800000895d */ /* 0x004fea0003900000 */
[----:B------:R-:W2:Y:S02]  /*ac40*/  @!P0 SYNCS.PHASECHK.TRANS64 P0, [R0+URZ], R3 ;  /* 0x00000003000085a7 */ /* 0x000ea400080010ff */
[----:B--2---:R-:W-:Y:S05]  /*ac50*/  @!P0 BRA `(.L_x_249) ;  /* 0xfffffffc00f08947 */ /* 0x004fea000383ffff */
[----:B------:R-:W-:Y:S05]  /*ac60*/  BRA `(.L_x_250) ;  /* 0xffffff7c00787947 */ /* 0x000fea000383ffff */
.L_x_51:
[----:B---3--:R-:W-:-:S07]  /*ac70*/  MOV R0, UR4 ;  /* 0x0000000400007c02 */ /* 0x008fce0008000f00 */
.L_x_251:
[----:B-1----:R1:W2:Y:S02]  /*ac80*/  SYNCS.PHASECHK.TRANS64.TRYWAIT P0, [R0+URZ], R3 ;  /* 0x00000003000075a7 */ /* 0x0022a400080011ff */
[----:B--2---:R-:W-:Y:S05]  /*ac90*/  @!P0 NANOSLEEP.SYNCS 0x989680 ;  /* 0x009896800000895d */ /* 0x004fea0003900000 */
[----:B------:R-:W2:Y:S02]  /*aca0*/  @!P0 SYNCS.PHASECHK.TRANS64 P0, [R0+URZ], R3 ;  /* 0x00000003000085a7 */ /* 0x000ea400080010ff */
[----:B--2---:R-:W-:Y:S05]  /*acb0*/  @!P0 BRA `(.L_x_251) ;  /* 0xfffffffc00f08947 */ /* 0x004fea000383ffff */
[----:B------:R-:W-:Y:S05]  /*acc0*/  BRA `(.L_x_252) ;  /* 0xffffff7c00847947 */ /* 0x000fea000383ffff */
.L_x_52:
[----:B---3--:R-:W-:-:S07]  /*acd0*/  MOV R0, UR4 ;  /* 0x0000000400007c02 */ /* 0x008fce0008000f00 */
.L_x_253:
[----:B-1----:R1:W2:Y:S02]  /*ace0*/  SYNCS.PHASECHK.TRANS64.TRYWAIT P0, [R0+URZ], R3 ;  /* 0x00000003000075a7 */ /* 0x0022a400080011ff */
[----:B--2---:R-:W-:Y:S05]  /*acf0*/  @!P0 NANOSLEEP.SYNCS 0x989680 ;  /* 0x009896800000895d */ /* 0x004fea0003900000 */
[----:B------:R-:W2:Y:S02]  /*ad00*/  @!P0 SYNCS.PHASECHK.TRANS64 P0, [R0+URZ], R3 ;  /* 0x00000003000085a7 */ /* 0x000ea400080010ff */
[----:B--2---:R-:W-:Y:S05]  /*ad10*/  @!P0 BRA `(.L_x_253) ;  /* 0xfffffffc00f08947 */ /* 0x004fea000383ffff */
[----:B------:R-:W-:Y:S05]  /*ad20*/  BRA `(.L_x_254) ;  /* 0xffffff7c00907947 */ /* 0x000fea000383ffff */
.L_x_55:
[----:B-1----:R1:W2:Y:S02]  /*ad30*/  SYNCS.PHASECHK.TRANS64.TRYWAIT P0, [R0+URZ+0x140], R4 ;  /* 0x00014004000075a7 */ /* 0x0022a400080011ff */
[----:B--2---:R-:W-:Y:S05]  /*ad40*/  @!P0 NANOSLEEP.SYNCS 0x989680 ;  /* 0x009896800000895d */ /* 0x004fea0003900000 */
[----:B------:R-:W2:Y:S02]  /*ad50*/  @!P0 SYNCS.PHASECHK.TRANS64 P0, [R0+URZ+0x140], R4 ;  /* 0x00014004000085a7 */ /* 0x000ea400080010ff */
[----:B--2---:R-:W-:Y:S05]  /*ad60*/  @!P0 BRA `(.L_x_55) ;  /* 0xfffffffc00f08947 */ /* 0x004fea000383ffff */
[----:B------:R-:W-:Y:S05]  /*ad70*/  BRA `(.L_x_255) ;  /* 0xffffff7c00f07947 */ /* 0x000fea000383ffff */
.L_x_56:
[----:B------:R-:W-:-:S07]  /*ad80*/  MOV R0, UR5 ;  /* 0x0000000500007c02 */ /* 0x000fce0008000f00 */
.L_x_256:
[----:B-1----:R1:W2:Y:S02]  /*ad90*/  SYNCS.PHASECHK.TRANS64.TRYWAIT P0, [R0+URZ+0xf0], R5 ;  /* 0x0000f005000075a7 */ /* 0x0022a400080011ff */
[----:B--2---:R-:W-:Y:S05]  /*ada0*/  @!P0 NANOSLEEP.SYNCS 0x989680 ;  /* 0x009896800000895d */ /* 0x004fea0003900000 */
[----:B------:R-:W2:Y:S02]  /*adb0*/  @!P0 SYNCS.PHASECHK.TRANS64 P0, [R0+URZ+0xf0], R5 ;  /* 0x0000f005000085a7 */ /* 0x000ea400080010ff */
[----:B--2---:R-:W-:Y:S05]  /*adc0*/  @!P0 BRA `(.L_x_256) ;  /* 0xfffffffc00f08947 */ /* 0x004fea000383ffff */
[----:B------:R-:W-:Y:S05]  /*add0*/  BRA `(.L_x_257) ;  /* 0xffffff8000007947 */ /* 0x000fea000383ffff */
.L_x_57:
[----:B-1----:R1:W2:Y:S02]  /*ade0*/  SYNCS.PHASECHK.TRANS64.TRYWAIT P1, [R0+URZ+0xe0], R4 ;  /* 0x0000e004000075a7 */ /* 0x0022a400080211ff */
[----:B--2---:R-:W-:Y:S05]  /*adf0*/  @!P1 NANOSLEEP.SYNCS 0x989680 ;  /* 0x009896800000995d */ /* 0x004fea0003900000 */
[----:B------:R-:W2:Y:S02]  /*ae00*/  @!P1 SYNCS.PHASECHK.TRANS64 P1, [R0+URZ+0xe0], R4 ;  /* 0x0000e004000095a7 */ /* 0x000ea400080210ff */
[----:B--2---:R-:W-:Y:S05]  /*ae10*/  @!P1 BRA `(.L_x_57) ;  /* 0xfffffffc00f09947 */ /* 0x004fea000383ffff */
[----:B------:R-:W-:Y:S05]  /*ae20*/  BRA `(.L_x_258) ;  /* 0xffffff8000307947 */ /* 0x000fea000383ffff */
.L_x_60:
[----:B------:R-:W-:-:S07]  /*ae30*/  MOV R0, UR5 ;  /* 0x0000000500007c02 */ /* 0x000fce0008000f00 */
.L_x_259:
[----:B-1----:R1:W2:Y:S02]  /*ae40*/  SYNCS.PHASECHK.TRANS64.TRYWAIT P0, [R0+URZ+0xf0], R2 ;  /* 0x0000f002000075a7 */ /* 0x0022a400080011ff */
[----:B--2---:R-:W-:Y:S05]  /*ae50*/  @!P0 NANOSLEEP.SYNCS 0x989680 ;  /* 0x009896800000895d */ /* 0x004fea0003900000 */
[----:B------:R-:W2:Y:S02]  /*ae60*/  @!P0 SYNCS.PHASECHK.TRANS64 P0, [R0+URZ+0xf0], R2 ;  /* 0x0000f002000085a7 */ /* 0x000ea400080010ff */
[----:B--2---:R-:W-:Y:S05]  /*ae70*/  @!P0 BRA `(.L_x_259) ;  /* 0xfffffffc00f08947 */ /* 0x004fea000383ffff */
[----:B------:R-:W-:Y:S05]  /*ae80*/  BRA `(.L_x_59) ;  /* 0xffffff8000847947 */ /* 0x000fea000383ffff */
.L_x_69:
[----:B-1----:R-:W-:-:S04]  /*ae90*/  MOV R4, UR7 ;  /* 0x0000000700047c02 */ /* 0x002fc80008000f00 */
[----:B------:R1:W2:Y:S03]  /*aea0*/  SYNCS.PHASECHK.TRANS64.TRYWAIT P0, [R4+URZ+0x8], R5 ;  /* 0x00000805040075a7 */ /* 0x0002a600080011ff */
[----:B--2---:R-:W-:Y:S05]  /*aeb0*/  @!P0 NANOSLEEP.SYNCS 0x989680 ;  /* 0x009896800000895d */ /* 0x004fea0003900000 */
[----:B------:R-:W2:Y:S02]  /*aec0*/  @!P0 SYNCS.PHASECHK.TRANS64 P0, [R4+URZ+0x8], R5 ;  /* 0x00000805040085a7 */ /* 0x000ea400080010ff */
[----:B--2---:R-:W-:Y:S05]  /*aed0*/  @!P0 BRA `(.L_x_69) ;  /* 0xfffffffc00ec8947 */ /* 0x004fea000383ffff */
[----:B------:R-:W-:Y:S05]  /*aee0*/  BRA `(.L_x_68) ;  /* 0xffffff8400387947 */ /* 0x000fea000383ffff */
.L_x_71:
[----:B------:R-:W-:Y:S01]  /*aef0*/  BSSY B0, `(.L_x_260) ;  /* 0x0000006000007945 */ /* 0x000fe20003800000 */
[----:B------:R-:W-:-:S07]  /*af00*/  MOV R15, 0xffffffff ;  /* 0xffffffff000f7802 */ /* 0x000fce0000000f00 */
[----:B-1---5:R-:W-:Y:S05]  /*af10*/  WARPSYNC.COLLECTIVE R15, `(.L_x_261) ;  /* 0x000000000f0c7348 */ /* 0x022fea0003c00000 */
[----:B------:R-:W-:Y:S02]  /*af20*/  ELECT P6, UR79, PT ;  /* 0x00000000004f782f */ /* 0x000fe400038c0000 */
[----:B------:R-:W-:Y:S01]  /*af30*/  MOV R14, UR79 ;  /* 0x0000004f000e7c02 */ /* 0x000fe20008000f00 */
[----:B-1---5:R-:W-:Y:S10]  /*af40*/  ENDCOLLECTIVE ;  /* 0x000000000000791b */ /* 0x022ff40003800000 */
.L_x_261:
[----:B------:R-:W-:Y:S05]  /*af50*/  BSYNC B0 ;  /* 0x0000000000007941 */ /* 0x000fea0003800000 */
.L_x_260:
[----:B------:R-:W-:Y:S05]  /*af60*/  BRA `(.L_x_262) ;  /* 0xffffff8400687947 */ /* 0x000fea000383ffff */
.L_x_73:
[----:B-1----:R-:W-:-:S04]  /*af70*/  MOV R2, UR7 ;  /* 0x0000000700027c02 */ /* 0x002fc80008000f00 */
[----:B------:R1:W2:Y:S03]  /*af80*/  SYNCS.PHASECHK.TRANS64.TRYWAIT P0, [R2+URZ+0x8], R3 ;  /* 0x00000803020075a7 */ /* 0x0002a600080011ff */
[----:B--2---:R-:W-:Y:S05]  /*af90*/  @!P0 NANOSLEEP.SYNCS 0x989680 ;  /* 0x009896800000895d */ /* 0x004fea0003900000 */
[----:B------:R-:W2:Y:S02]  /*afa0*/  @!P0 SYNCS.PHASECHK.TRANS64 P0, [R2+URZ+0x8], R3 ;  /* 0x00000803020085a7 */ /* 0x000ea400080010ff */
[----:B--2---:R-:W-:Y:S05]  /*afb0*/  @!P0 BRA `(.L_x_73) ;  /* 0xfffffffc00ec8947 */ /* 0x004fea000383ffff */
[----:B------:R-:W-:Y:S05]  /*afc0*/  BRA `(.L_x_72) ;  /* 0xffffff84006c7947 */ /* 0x000fea000383ffff */
.L_x_74:
[----:B-1----:R1:W2:Y:S02]  /*afd0*/  SYNCS.PHASECHK.TRANS64.TRYWAIT P0, [R0+URZ+0xe0], R4 ;  /* 0x0000e004000075a7 */ /* 0x0022a400080011ff */
[----:B--2---:R-:W-:Y:S05]  /*afe0*/  @!P0 NANOSLEEP.SYNCS 0x989680 ;  /* 0x009896800000895d */ /* 0x004fea0003900000 */
[----:B------:R-:W2:Y:S02]  /*aff0*/  @!P0 SYNCS.PHASECHK.TRANS64 P0, [R0+URZ+0xe0], R4 ;  /* 0x0000e004000085a7 */ /* 0x000ea400080010ff */
[----:B--2---:R-:W-:Y:S05]  /*b000*/  @!P0 BRA `(.L_x_74) ;  /* 0xfffffffc00f08947 */ /* 0x004fea000383ffff */
[----:B------:R-:W-:Y:S05]  /*b010*/  BRA `(.L_x_263) ;  /* 0xffffff8800587947 */ /* 0x000fea000383ffff */
.L_x_76:
[----:B------:R-:W-:-:S07]  /*b020*/  MOV R0, UR9 ;  /* 0x0000000900007c02 */ /* 0x000fce0008000f00 */
.L_x_264:
[----:B-1----:R1:W2:Y:S02]  /*b030*/  SYNCS.PHASECHK.TRANS64.TRYWAIT P0, [R0+URZ+0x120], R4 ;  /* 0x00012004000075a7 */ /* 0x0022a400080011ff */
[----:B--2---:R-:W-:Y:S05]  /*b040*/  @!P0 NANOSLEEP.SYNCS 0x989680 ;  /* 0x009896800000895d */ /* 0x004fea0003900000 */
[----:B------:R-:W2:Y:S02]  /*b050*/  @!P0 SYNCS.PHASECHK.TRANS64 P0, [R0+URZ+0x120], R4 ;  /* 0x00012004000085a7 */ /* 0x000ea400080010ff */
[----:B--2---:R-:W-:Y:S05]  /*b060*/  @!P0 BRA `(.L_x_264) ;  /* 0xfffffffc00f08947 */ /* 0x004fea000383ffff */
[----:B------:R-:W-:Y:S05]  /*b070*/  BRA `(.L_x_265) ;  /* 0xffffff8800a47947 */ /* 0x000fea000383ffff */
.L_x_79:
[----:B------:R-:W-:Y:S07]  /*b080*/  MOV R0, UR8 ;  /* 0x0000000800007c02 */ /* 0x000fee0008000f00 */
.L_x_266:
[----:B-1----:R1:W2:Y:S02]  /*b090*/  SYNCS.PHASECHK.TRANS64.TRYWAIT P0, [R0+URZ], R4 ;  /* 0x00000004000075a7 */ /* 0x0022a400080011ff */
[----:B--2---:R-:W-:Y:S05]  /*b0a0*/  @!P0 NANOSLEEP.SYNCS 0x989680 ;  /* 0x009896800000895d */ /* 0x004fea0003900000 */
[----:B------:R-:W2:Y:S02]  /*b0b0*/  @!P0 SYNCS.PHASECHK.TRANS64 P0, [R0+URZ], R4 ;  /* 0x00000004000085a7 */ /* 0x000ea400080010ff */
[----:B--2---:R-:W-:Y:S05]  /*b0c0*/  @!P0 BRA `(.L_x_266) ;  /* 0xfffffffc00f08947 */ /* 0x004fea000383ffff */
[----:B------:R-:W-:Y:S05]  /*b0d0*/  BRA `(.L_x_78) ;  /* 0xffffff8800b87947 */ /* 0x000fea000383ffff */
.L_x_83:
[----:B-1----:R-:W-:-:S07]  /*b0e0*/  MOV R0, UR8 ;  /* 0x0000000800007c02 */ /* 0x002fce0008000f00 */
.L_x_267:
[----:B-1----:R1:W2:Y:S02]  /*b0f0*/  SYNCS.PHASECHK.TRANS64.TRYWAIT P0, [R0+URZ], R2 ;  /* 0x00000002000075a7 */ /* 0x0022a400080011ff */
[----:B--2---:R-:W-:Y:S05]  /*b100*/  @!P0 NANOSLEEP.SYNCS 0x989680 ;  /* 0x009896800000895d */ /* 0x004fea0003900000 */
[----:B------:R-:W2:Y:S02]  /*b110*/  @!P0 SYNCS.PHASECHK.TRANS64 P0, [R0+URZ], R2 ;  /* 0x00000002000085a7 */ /* 0x000ea400080010ff */
[----:B--2---:R-:W-:Y:S05]  /*b120*/  @!P0 BRA `(.L_x_267) ;  /* 0xfffffffc00f08947 */ /* 0x004fea000383ffff */
[----:B------:R-:W-:Y:S05]  /*b130*/  BRA `(.L_x_268) ;  /* 0xffffff8c00ac7947 */ /* 0x000fea000383ffff */
.L_x_84:
[----:B------:R-:W-:-:S07]  /*b140*/  MOV R0, UR8 ;  /* 0x0000000800007c02 */ /* 0x000fce0008000f00 */
.L_x_269:
[----:B-1----:R1:W2:Y:S02]  /*b150*/  SYNCS.PHASECHK.TRANS64.TRYWAIT P0, [R0+URZ], R3 ;  /* 0x00000003000075a7 */ /* 0x0022a400080011ff */
[----:B--2---:R-:W-:Y:S05]  /*b160*/  @!P0 NANOSLEEP.SYNCS 0x989680 ;  /* 0x009896800000895d */ /* 0x004fea0003900000 */
[----:B------:R-:W2:Y:S02]  /*b170*/  @!P0 SYNCS.PHASECHK.TRANS64 P0, [R0+URZ], R3 ;  /* 0x00000003000085a7 */ /* 0x000ea400080010ff */
[----:B--2---:R-:W-:Y:S05]  /*b180*/  @!P0 BRA `(.L_x_269) ;  /* 0xfffffffc00f08947 */ /* 0x004fea000383ffff */
[----:B------:R-:W-:Y:S05]  /*b190*/  BRA `(.L_x_270) ;  /* 0xffffff8c00b87947 */ /* 0x000fea000383ffff */
.L_x_85:
[----:B------:R-:W-:-:S07]  /*b1a0*/  MOV R0, UR8 ;  /* 0x0000000800007c02 */ /* 0x000fce0008000f00 */
.L_x_271:
[----:B-1----:R1:W2:Y:S02]  /*b1b0*/  SYNCS.PHASECHK.TRANS64.TRYWAIT P0, [R0+URZ], R3 ;  /* 0x00000003000075a7 */ /* 0x0022a400080011ff */
[----:B--2---:R-:W-:Y:S05]  /*b1c0*/  @!P0 NANOSLEEP.SYNCS 0x989680 ;  /* 0x009896800000895d */ /* 0x004fea0003900000 */
[----:B------:R-:W2:Y:S02]  /*b1d0*/  @!P0 SYNCS.PHASECHK.TRANS64 P0, [R0+URZ], R3 ;  /* 0x00000003000085a7 */ /* 0x000ea400080010ff */
[----:B--2---:R-:W-:Y:S05]  /*b1e0*/  @!P0 BRA `(.L_x_271) ;  /* 0xfffffffc00f08947 */ /* 0x004fea000383ffff */
[----:B------:R-:W-:Y:S05]  /*b1f0*/  BRA `(.L_x_272) ;  /* 0xffffff8c00c47947 */ /* 0x000fea000383ffff */
.L_x_88:
[----:B------:R-:W-:-:S07]  /*b200*/  MOV R0, UR7 ;  /* 0x0000000700007c02 */ /* 0x000fce0008000f00 */
.L_x_273:
[----:B-1----:R1:W2:Y:S02]  /*b210*/  SYNCS.PHASECHK.TRANS64.TRYWAIT P1, [R0+URZ+0x160], R2 ;  /* 0x00016002000075a7 */ /* 0x0022a400080211ff */
[----:B--2---:R-:W-:Y:S05]  /*b220*/  @!P1 NANOSLEEP.SYNCS 0x989680 ;  /* 0x009896800000995d */ /* 0x004fea0003900000 */
[----:B------:R-:W2:Y:S02]  /*b230*/  @!P1 SYNCS.PHASECHK.TRANS64 P1, [R0+URZ+0x160], R2 ;  /* 0x00016002000095a7 */ /* 0x000ea400080210ff */
[----:B--2---:R-:W-:Y:S05]  /*b240*/  @!P1 BRA `(.L_x_273) ;  /* 0xfffffffc00f09947 */ /* 0x004fea000383ffff */
[----:B------:R-:W-:Y:S05]  /*b250*/  BRA `(.L_x_274) ;  /* 0xffffff9000107947 */ /* 0x000fea000383ffff */
.L_x_93:
[----:B--2---:R2:W4:Y:S02]  /*b260*/  SYNCS.PHASECHK.TRANS64.TRYWAIT P0, [R0+URZ+0xe0], R2 ;  /* 0x0000e002000075a7 */ /* 0x00452400080011ff */
[----:B----4-:R-:W-:Y:S05]  /*b270*/  @!P0 NANOSLEEP.SYNCS 0x989680 ;  /* 0x009896800000895d */ /* 0x010fea0003900000 */
[----:B------:R-:W4:Y:S02]  /*b280*/  @!P0 SYNCS.PHASECHK.TRANS64 P0, [R0+URZ+0xe0], R2 ;  /* 0x0000e002000085a7 */ /* 0x000f2400080010ff */
[----:B----4-:R-:W-:Y:S05]  /*b290*/  @!P0 BRA `(.L_x_93) ;  /* 0xfffffffc00f08947 */ /* 0x010fea000383ffff */
[----:B------:R-:W-:Y:S05]  /*b2a0*/  BRA `(.L_x_275) ;  /* 0xffffff9400147947 */ /* 0x000fea000383ffff */
.L_x_96:
[----:B------:R-:W-:Y:S07]  /*b2b0*/  MOV R0, UR5 ;  /* 0x0000000500007c02 */ /* 0x000fee0008000f00 */
.L_x_276:
[----:B--2---:R2:W4:Y:S02]  /*b2c0*/  SYNCS.PHASECHK.TRANS64.TRYWAIT P0, [R0+URZ+0xd8], R2 ;  /* 0x0000d802000075a7 */ /* 0x00452400080011ff */
[----:B----4-:R-:W-:Y:S05]  /*b2d0*/  @!P0 NANOSLEEP.SYNCS 0x989680 ;  /* 0x009896800000895d */ /* 0x010fea0003900000 */
[----:B------:R-:W4:Y:S02]  /*b2e0*/  @!P0 SYNCS.PHASECHK.TRANS64 P0, [R0+URZ+0xd8], R2 ;  /* 0x0000d802000085a7 */ /* 0x000f2400080010ff */
[----:B----4-:R-:W-:Y:S05]  /*b2f0*/  @!P0 BRA `(.L_x_276) ;  /* 0xfffffffc00f08947 */ /* 0x010fea000383ffff */
[----:B------:R-:W-:Y:S05]  /*b300*/  BRA `(.L_x_95) ;  /* 0xffffff9400f47947 */ /* 0x000fea000383ffff */
.L_x_99:
[----:B------:R-:W-:Y:S07]  /*b310*/  MOV R0, UR16 ;  /* 0x0000001000007c02 */ /* 0x000fee0008000f00 */
.L_x_277:
[----:B-1----:R1:W2:Y:S02]  /*b320*/  SYNCS.PHASECHK.TRANS64.TRYWAIT P0, [R0+URZ+0xb8], R9 ;  /* 0x0000b809000075a7 */ /* 0x0022a400080011ff */
[----:B--2---:R-:W-:Y:S05]  /*b330*/  @!P0 NANOSLEEP.SYNCS 0x989680 ;  /* 0x009896800000895d */ /* 0x004fea0003900000 */
[----:B------:R-:W2:Y:S02]  /*b340*/  @!P0 SYNCS.PHASECHK.TRANS64 P0, [R0+URZ+0xb8], R9 ;  /* 0x0000b809000085a7 */ /* 0x000ea400080010ff */
[----:B--2---:R-:W-:Y:S05]  /*b350*/  @!P0 BRA `(.L_x_277) ;  /* 0xfffffffc00f08947 */ /* 0x004fea000383ffff */
[----:B------:R-:W-:Y:S05]  /*b360*/  BRA `(.L_x_278) ;  /* 0xffffff98006c7947 */ /* 0x000fea000383ffff */
.L_x_100:
[----:B------:R-:W-:Y:S07]  /*b370*/  MOV R0, UR14 ;  /* 0x0000000e00007c02 */ /* 0x000fee0008000f00 */
.L_x_279:
[----:B-1----:R1:W2:Y:S02]  /*b380*/  SYNCS.PHASECHK.TRANS64.TRYWAIT P0, [R0+URZ+0xb8], R22 ;  /* 0x0000b816000075a7 */ /* 0x0022a400080011ff */
[----:B--2---:R-:W-:Y:S05]  /*b390*/  @!P0 NANOSLEEP.SYNCS 0x989680 ;  /* 0x009896800000895d */ /* 0x004fea0003900000 */
[----:B------:R-:W2:Y:S02]  /*b3a0*/  @!P0 SYNCS.PHASECHK.TRANS64 P0, [R0+URZ+0xb8], R22 ;  /* 0x0000b816000085a7 */ /* 0x000ea400080010ff */
[----:B--2---:R-:W-:Y:S05]  /*b3b0*/  @!P0 BRA `(.L_x_279) ;  /* 0xfffffffc00f08947 */ /* 0x004fea000383ffff */
[----:B------:R-:W-:Y:S05]  /*b3c0*/  BRA `(.L_x_280) ;  /* 0xffffff9c000c7947 */ /* 0x000fea000383ffff */
.L_x_102:
[----:B------:R-:W-:-:S07]  /*b3d0*/  MOV R0, UR4 ;  /* 0x0000000400007c02 */ /* 0x000fce0008000f00 */
.L_x_281:
[----:B-1----:R1:W4:Y:S02]  /*b3e0*/  SYNCS.PHASECHK.TRANS64.TRYWAIT P0, [R0+URZ], R2 ;  /* 0x00000002000075a7 */ /* 0x00232400080011ff */
[----:B----4-:R-:W-:Y:S05]  /*b3f0*/  @!P0 NANOSLEEP.SYNCS 0x989680 ;  /* 0x009896800000895d */ /* 0x010fea0003900000 */
[----:B------:R-:W4:Y:S02]  /*b400*/  @!P0 SYNCS.PHASECHK.TRANS64 P0, [R0+URZ], R2 ;  /* 0x00000002000085a7 */ /* 0x000f2400080010ff */
[----:B----4-:R-:W-:Y:S05]  /*b410*/  @!P0 BRA `(.L_x_281) ;  /* 0xfffffffc00f08947 */ /* 0x010fea000383ffff */
[----:B------:R-:W-:Y:S05]  /*b420*/  BRA `(.L_x_282) ;  /* 0xffffff9c00987947 */ /* 0x000fea000383ffff */
.L_x_103:
[----:B------:R-:W-:-:S07]  /*b430*/  MOV R0, UR4 ;  /* 0x0000000400007c02 */ /* 0x000fce0008000f00 */
.L_x_283:
[----:B-1----:R1:W4:Y:S02]  /*b440*/  SYNCS.PHASECHK.TRANS64.TRYWAIT P0, [R0+URZ], R2 ;  /* 0x00000002000075a7 */ /* 0x00232400080011ff */
[----:B----4-:R-:W-:Y:S05]  /*b450*/  @!P0 NANOSLEEP.SYNCS 0x989680 ;  /* 0x009896800000895d */ /* 0x010fea0003900000 */
[----:B------:R-:W4:Y:S02]  /*b460*/  @!P0 SYNCS.PHASECHK.TRANS64 P0, [R0+URZ], R2 ;  /* 0x00000002000085a7 */ /* 0x000f2400080010ff */
[----:B----4-:R-:W-:Y:S05]  /*b470*/  @!P0 BRA `(.L_x_283) ;  /* 0xfffffffc00f08947 */ /* 0x010fea000383ffff */
[----:B------:R-:W-:Y:S05]  /*b480*/  BRA `(.L_x_284) ;  /* 0xffffff9c00a47947 */ /* 0x000fea000383ffff */
.L_x_105:
[----:B-1----:R1:W2:Y:S02]  /*b490*/  SYNCS.PHASECHK.TRANS64.TRYWAIT P0, [R0+URZ+0xe0], R2 ;  /* 0x0000e002000075a7 */ /* 0x0022a400080011ff */
[----:B--2---:R-:W-:Y:S05]  /*b4a0*/  @!P0 NANOSLEEP.SYNCS 0x989680 ;  /* 0x009896800000895d */ /* 0x004fea0003900000 */
[----:B------:R-:W2:Y:S02]  /*b4b0*/  @!P0 SYNCS.PHASECHK.TRANS64 P0, [R0+URZ+0xe0], R2 ;  /* 0x0000e002000085a7 */ /* 0x000ea400080010ff */
[----:B--2---:R-:W-:Y:S05]  /*b4c0*/  @!P0 BRA `(.L_x_105) ;  /* 0xfffffffc00f08947 */ /* 0x004fea000383ffff */
[----:B------:R-:W-:Y:S05]  /*b4d0*/  BRA `(.L_x_285) ;  /* 0xffffffa000607947 */ /* 0x000fea000383ffff */
.L_x_119:
[----:B-1----:R1:W2:Y:S02]  /*b4e0*/  SYNCS.PHASECHK.TRANS64.TRYWAIT P0, [R2+URZ+0xa0], R0 ;  /* 0x0000a000020075a7 */ /* 0x0022a400080011ff */
[----:B--2---:R-:W-:Y:S05]  /*b4f0*/  @!P0 NANOSLEEP.SYNCS 0x989680 ;  /* 0x009896800000895d */ /* 0x004fea0003900000 */
[----:B------:R-:W2:Y:S02]  /*b500*/  @!P0 SYNCS.PHASECHK.TRANS64 P0, [R2+URZ+0xa0], R0 ;  /* 0x0000a000020085a7 */ /* 0x000ea400080010ff */
[----:B--2---:R-:W-:Y:S05]  /*b510*/  @!P0 BRA `(.L_x_119) ;  /* 0xfffffffc00f08947 */ /* 0x004fea000383ffff */
[----:B------:R-:W-:Y:S05]  /*b520*/  BRA `(.L_x_118) ;  /* 0xffffffac00dc7947 */ /* 0x000fea000383ffff */
.L_x_122:
[----:B--2---:R2:W1:Y:S02]  /*b530*/  SYNCS.PHASECHK.TRANS64.TRYWAIT P0, [R88+URZ+0x100], R0 ;  /* 0x00010000580075a7 */ /* 0x00446400080011ff */
[----:B-1----:R-:W-:Y:S05]  /*b540*/  @!P0 NANOSLEEP.SYNCS 0x989680 ;  /* 0x009896800000895d */ /* 0x002fea0003900000 */
[----:B------:R-:W1:Y:S02]  /*b550*/  @!P0 SYNCS.PHASECHK.TRANS64 P0, [R88+URZ+0x100], R0 ;  /* 0x00010000580085a7 */ /* 0x000e6400080010ff */
[----:B-1----:R-:W-:Y:S05]  /*b560*/  @!P0 BRA `(.L_x_122) ;  /* 0xfffffffc00f08947 */ /* 0x002fea000383ffff */
[----:B------:R-:W-:Y:S05]  /*b570*/  BRA `(.L_x_121) ;  /* 0xffffffb000387947 */ /* 0x000fea000383ffff */
        .weak           $__internal_0_$__cuda_sm10x_tcgen05_guardrail_trap_col_being_dealloced_not_returned_by_alloc
        .type           $__internal_0_$__cuda_sm10x_tcgen05_guardrail_trap_col_being_dealloced_not_returned_by_alloc,@function
        .size           $__internal_0_$__cuda_sm10x_tcgen05_guardrail_trap_col_being_dealloced_not_returned_by_alloc,($__internal_1_$__cuda_sm10x_tcgen05_guardrail_trap_phase_invalid_during_alloc - $__internal_0_$__cuda_sm10x_tcgen05_guardrail_trap_col_being_dealloced_not_returned_by_alloc)
$__internal_0_$__cuda_sm10x_tcgen05_guardrail_trap_col_being_dealloced_not_returned_by_alloc:
[----:B------:R-:W-:Y:S05]  /*b580*/  BPT.TRAP 0x1 ;  /* 0x000000040000795c */ /* 0x000fea0000300000 */
[----:B------:R-:W-:-:S04]  /*b590*/  HFMA2 R3, -RZ, RZ, 0, 0 ;  /* 0x00000000ff037431 */ /* 0x000fc800000001ff */
[----:B------:R-:W-:Y:S05]  /*b5a0*/  RET.REL.NODEC R2 `(_ZN7cutlass13device_kernelINS_4gemm6kernel13GemmUniversalIN4cute5tupleIJiiiiEEENS1_10collective13CollectiveMmaINS1_35MainloopSm100TmaUmmaWarpSpecializedILi10ELi2ELi4ENS5_IJNS4_1CILi2EEENSA_ILi1EEESC_EEEEENS5_IJNSA_ILi256EEENSA_ILi64EEESG_EEENS_10bfloat16_tENS5_IJlSC_lEEESI_SJ_NS4_8TiledMMAINS4_8MMA_AtomIJNS4_26SM100_MMA_F16BF16_2x1SM_SSISI_SI_fLi256ELi64ELNS4_4UMMA5MajorE0ELSO_0ELNSN_7ScaleInE0ELSP_0EEEEEENS4_6LayoutINS5_IJSC_SC_SC_EEENS5_IJNSA_ILi0EEESU_SU_EEEEENS5_IJNS4_10UnderscoreESX_SX_EEEEENS4_18SM100_TMA_2SM_LOADENS4_14ComposedLayoutINS4_7SwizzleILi3ELi4ELi3EEENS4_18smem_ptr_flag_bitsILi16EEENSS_INS5_IJNSA_ILi8EEESG_EEENS5_IJSG_SC_EEEEEEEvNS4_8identityES10_S1A_vS1B_EENS_8epilogue10collective18CollectiveEpilogueINS1D_23Sm100TmaWarpSpecializedILi3ELi2ELi32ELb1ELb0EEEJNS5_IJNSA_ILi128EEESG_SG_EEENS5_IJNSS_IS1I_SC_EENSS_INSA_ILi32EEESC_EEEEESI_SJ_SI_SJ_NS1D_6fusion15FusionCallbacksIS1H_NS1O_13LinCombEltActINS1D_6thread4SiLuESI_fSI_fLNS_15FloatRoundStyleE2EEES1J_S1N_JEEENS4_5SM1004TMEM4LOAD26SM100_TMEM_LOAD_32dp32b32xENS4_13SM90_TMA_LOADENS11_INS12_ILi2ELi4ELi3EEES15_NSS_INS5_IJS16_S1L_EEENS5_IJS1L_SC_EEEEEEENS4_39AutoVectorizingCopyWithAssumedAlignmentILi128EEENS4_14SM90_TMA_STOREES25_S27_S27_EEEvvEEEEvNT_6ParamsE) ;  /* 0xffffff4802947950 */ /* 0x000fea0003c3ffff */
        .weak           $__internal_1_$__cuda_sm10x_tcgen05_guardrail_trap_phase_invalid_during_alloc
        .type           $__internal_1_$__cuda_sm10x_tcgen05_guardrail_trap_phase_invalid_during_alloc,@function
        .size           $__internal_1_$__cuda_sm10x_tcgen05_guardrail_trap_phase_invalid_during_alloc,($__internal_2_$__cuda_sm10x_tcgen05_guardrail_trap_unallocated_columns_being_dealloced - $__internal_1_$__cuda_sm10x_tcgen05_guardrail_trap_phase_invalid_during_alloc)
$__internal_1_$__cuda_sm10x_tcgen05_guardrail_trap_phase_invalid_during_alloc:
[----:B------:R-:W-:Y:S05]  /*b5b0*/  BPT.TRAP 0x1 ;  /* 0x000000040000795c */ /* 0x000fea0000300000 */
[----:B------:R-:W-:-:S04]  /*b5c0*/  MOV R3, 0x0 ;  /* 0x0000000000037802 */ /* 0x000fc80000000f00 */
[----:B------:R-:W-:Y:S05]  /*b5d0*/  RET.REL.NODEC R2 `(_ZN7cutlass13device_kernelINS_4gemm6kernel13GemmUniversalIN4cute5tupleIJiiiiEEENS1_10collective13CollectiveMmaINS1_35MainloopSm100TmaUmmaWarpSpecializedILi10ELi2ELi4ENS5_IJNS4_1CILi2EEENSA_ILi1EEESC_EEEEENS5_IJNSA_ILi256EEENSA_ILi64EEESG_EEENS_10bfloat16_tENS5_IJlSC_lEEESI_SJ_NS4_8TiledMMAINS4_8MMA_AtomIJNS4_26SM100_MMA_F16BF16_2x1SM_SSISI_SI_fLi256ELi64ELNS4_4UMMA5MajorE0ELSO_0ELNSN_7ScaleInE0ELSP_0EEEEEENS4_6LayoutINS5_IJSC_SC_SC_EEENS5_IJNSA_ILi0EEESU_SU_EEEEENS5_IJNS4_10UnderscoreESX_SX_EEEEENS4_18SM100_TMA_2SM_LOADENS4_14ComposedLayoutINS4_7SwizzleILi3ELi4ELi3EEENS4_18smem_ptr_flag_bitsILi16EEENSS_INS5_IJNSA_ILi8EEESG_EEENS5_IJSG_SC_EEEEEEEvNS4_8identityES10_S1A_vS1B_EENS_8epilogue10collective18CollectiveEpilogueINS1D_23Sm100TmaWarpSpecializedILi3ELi2ELi32ELb1ELb0EEEJNS5_IJNSA_ILi128EEESG_SG_EEENS5_IJNSS_IS1I_SC_EENSS_INSA_ILi32EEESC_EEEEESI_SJ_SI_SJ_NS1D_6fusion15FusionCallbacksIS1H_NS1O_13LinCombEltActINS1D_6thread4SiLuESI_fSI_fLNS_15FloatRoundStyleE2EEES1J_S1N_JEEENS4_5SM1004TMEM4LOAD26SM100_TMEM_LOAD_32dp32b32xENS4_13SM90_TMA_LOADENS11_INS12_ILi2ELi4ELi3EEES15_NSS_INS5_IJS16_S1L_EEENS5_IJS1L_SC_EEEEEEENS4_39AutoVectorizingCopyWithAssumedAlignmentILi128EEENS4_14SM90_TMA_STOREES25_S27_S27_EEEvvEEEEvNT_6ParamsE) ;  /* 0xffffff4802887950 */ /* 0x000fea0003c3ffff */
        .weak           $__internal_2_$__cuda_sm10x_tcgen05_guardrail_trap_unallocated_columns_being_dealloced
        .type           $__internal_2_$__cuda_sm10x_tcgen05_guardrail_trap_unallocated_columns_being_dealloced,@function
        .size           $__internal_2_$__cuda_sm10x_tcgen05_guardrail_trap_unallocated_columns_being_dealloced,($__internal_3_$__cuda_sm20_rcp_rn_f32_slowpath - $__internal_2_$__cuda_sm10x_tcgen05_guardrail_trap_unallocated_columns_being_dealloced)
$__internal_2_$__cuda_sm10x_tcgen05_guardrail_trap_unallocated_columns_being_dealloced:
[----:B------:R-:W-:Y:S05]  /*b5e0*/  BPT.TRAP 0x1 ;  /* 0x000000040000795c */ /* 0x000fea0000300000 */
[----:B------:R-:W-:-:S04]  /*b5f0*/  HFMA2 R3, -RZ, RZ, 0, 0 ;  /* 0x00000000ff037431 */ /* 0x000fc800000001ff */
[----:B------:R-:W-:Y:S05]  /*b600*/  RET.REL.NODEC R2 `(_ZN7cutlass13device_kernelINS_4gemm6kernel13GemmUniversalIN4cute5tupleIJiiiiEEENS1_10collective13CollectiveMmaINS1_35MainloopSm100TmaUmmaWarpSpecializedILi10ELi2ELi4ENS5_IJNS4_1CILi2EEENSA_ILi1EEESC_EEEEENS5_IJNSA_ILi256EEENSA_ILi64EEESG_EEENS_10bfloat16_tENS5_IJlSC_lEEESI_SJ_NS4_8TiledMMAINS4_8MMA_AtomIJNS4_26SM100_MMA_F16BF16_2x1SM_SSISI_SI_fLi256ELi64ELNS4_4UMMA5MajorE0ELSO_0ELNSN_7ScaleInE0ELSP_0EEEEEENS4_6LayoutINS5_IJSC_SC_SC_EEENS5_IJNSA_ILi0EEESU_SU_EEEEENS5_IJNS4_10UnderscoreESX_SX_EEEEENS4_18SM100_TMA_2SM_LOADENS4_14ComposedLayoutINS4_7SwizzleILi3ELi4ELi3EEENS4_18smem_ptr_flag_bitsILi16EEENSS_INS5_IJNSA_ILi8EEESG_EEENS5_IJSG_SC_EEEEEEEvNS4_8identityES10_S1A_vS1B_EENS_8epilogue10collective18CollectiveEpilogueINS1D_23Sm100TmaWarpSpecializedILi3ELi2ELi32ELb1ELb0EEEJNS5_IJNSA_ILi128EEESG_SG_EEENS5_IJNSS_IS1I_SC_EENSS_INSA_ILi32EEESC_EEEEESI_SJ_SI_SJ_NS1D_6fusion15FusionCallbacksIS1H_NS1O_13LinCombEltActINS1D_6thread4SiLuESI_fSI_fLNS_15FloatRoundStyleE2EEES1J_S1N_JEEENS4_5SM1004TMEM4LOAD26SM100_TMEM_LOAD_32dp32b32xENS4_13SM90_TMA_LOADENS11_INS12_ILi2ELi4ELi3EEES15_NSS_INS5_IJS16_S1L_EEENS5_IJS1L_SC_EEEEEEENS4_39AutoVectorizingCopyWithAssumedAlignmentILi128EEENS4_14SM90_TMA_STOREES25_S27_S27_EEEvvEEEEvNT_6ParamsE) ;  /* 0xffffff48027c7950 */ /* 0x000fea0003c3ffff */
        .weak           $__internal_3_$__cuda_sm20_rcp_rn_f32_slowpath
        .type           $__internal_3_$__cuda_sm20_rcp_rn_f32_slowpath,@function
        .size           $__internal_3_$__cuda_sm20_rcp_rn_f32_slowpath,(.L_x_291 - $__internal_3_$__cuda_sm20_rcp_rn_f32_slowpath)
$__internal_3_$__cuda_sm20_rcp_rn_f32_slowpath:
[----:B------:R-:W-:Y:S01]  /*b610*/  IMAD.SHL.U32 R79, R82, 0x2, RZ ;  /* 0x00000002524f7824 */ /* 0x000fe200078e00ff */
[----:B------:R-:W-:Y:S04]  /*b620*/  BSSY.RECONVERGENT B0, `(.L_x_286) ;  /* 0x0000030000007945 */ /* 0x000fe80003800200 */
[----:B------:R-:W-:-:S04]  /*b630*/  SHF.R.U32.HI R79, RZ, 0x18, R79 ;  /* 0x00000018ff4f7819 */ /* 0x000fc8000001164f */
[----:B------:R-:W-:-:S13]  /*b640*/  ISETP.NE.U32.AND P0, PT, R79, RZ, PT ;  /* 0x000000ff4f00720c */ /* 0x000fda0003f05070 */
[----:B------:R-:W-:Y:S05]  /*b650*/  @P0 BRA `(.L_x_287) ;  /* 0x0000000000280947 */ /* 0x000fea0003800000 */
[----:B------:R-:W-:-:S04]  /*b660*/  SHF.L.U32 R64, R82, 0x1, RZ ;  /* 0x0000000152407819 */ /* 0x000fc800000006ff */
[----:B------:R-:W-:-:S13]  /*b670*/  ISETP.NE.AND P0, PT, R64, RZ, PT ;  /* 0x000000ff4000720c */ /* 0x000fda0003f05270 */
[----:B------:R-:W-:Y:S01]  /*b680*/  @P0 FFMA R79, R82, 1.84467440737095516160e+19, RZ ;  /* 0x5f800000524f0823 */ /* 0x000fe200000000ff */
[----:B------:R-:W-:Y:S08]  /*b690*/  @!P0 MUFU.RCP R80, R82 ;  /* 0x0000005200508308 */ /* 0x000ff00000001000 */
[----:B------:R-:W1:Y:S02]  /*b6a0*/  @P0 MUFU.RCP R64, R79 ;  /* 0x0000004f00400308 */ /* 0x000e640000001000 */
[----:B-1----:R-:W-:-:S04]  /*b6b0*/  @P0 FFMA R79, R79, R64, -1 ;  /* 0xbf8000004f4f0423 */ /* 0x002fc80000000040 */
[----:B------:R-:W-:-:S04]  /*b6c0*/  @P0 FADD.FTZ R79, -R79, -RZ ;  /* 0x800000ff4f4f0221 */ /* 0x000fc80000010100 */
[----:B------:R-:W-:-:S04]  /*b6d0*/  @P0 FFMA R79, R64, R79, R64 ;  /* 0x0000004f404f0223 */ /* 0x000fc80000000040 */
[----:B------:R-:W-:Y:S01]  /*b6e0*/  @P0 FFMA R80, R79, 1.84467440737095516160e+19, RZ ;  /* 0x5f8000004f500823 */ /* 0x000fe200000000ff */
[----:B------:R-:W-:Y:S05]  /*b6f0*/  BRA `(.L_x_288) ;  /* 0x0000000000887947 */ /* 0x000fea0003800000 */
.L_x_287:
[----:B------:R-:W-:-:S04]  /*b700*/  IADD3 R64, PT, PT, R79, -0xfd, RZ ;  /* 0xffffff034f407810 */ /* 0x000fc80007ffe0ff */
[----:B------:R-:W-:-:S13]  /*b710*/  ISETP.GT.U32.AND P0, PT, R64, 0x1, PT ;  /* 0x000000014000780c */ /* 0x000fda0003f04070 */
[----:B------:R-:W-:Y:S05]  /*b720*/  @P0 BRA `(.L_x_289) ;  /* 0x0000000000780947 */ /* 0x000fea0003800000 */
[----:B------:R-:W-:Y:S01]  /*b730*/  LOP3.LUT R83, R82, 0x7fffff, RZ, 0xc0, !PT ;  /* 0x007fffff52537812 */ /* 0x000fe200078ec0ff */
[----:B------:R-:W-:Y:S02]  /*b740*/  IMAD.MOV.U32 R80, RZ, RZ, 0x3 ;  /* 0x00000003ff507424 */ /* 0x000fe400078e00ff */
[----:B------:R-:W-:Y:S01]  /*b750*/  VIADD R79, R79, 0xffffff04 ;  /* 0xffffff044f4f7836 */ /* 0x000fe20000000000 */
[----:B------:R-:W-:Y:S02]  /*b760*/  LOP3.LUT R83, R83, 0x3f800000, RZ, 0xfc, !PT ;  /* 0x3f80000053537812 */ /* 0x000fe400078efcff */
[----:B------:R-:W-:Y:S02]  /*b770*/  SHF.L.U32 R80, R80, R64, RZ ;  /* 0x0000004050507219 */ /* 0x000fe400000006ff */
[----:B------:R-:W1:Y:S02]  /*b780*/  MUFU.RCP R84, R83 ;  /* 0x0000005300547308 */ /* 0x000e640000001000 */
[----:B-1----:R-:W-:-:S04]  /*b790*/  FFMA R83, R83, R84, -1 ;  /* 0xbf80000053537423 */ /* 0x002fc80000000054 */
[----:B------:R-:W-:-:S04]  /*b7a0*/  FADD.FTZ R83, -R83, -RZ ;  /* 0x800000ff53537221 */ /* 0x000fc80000010100 */
[CCC-:B------:R-:W-:Y:S01]  /*b7b0*/  FFMA.RM R91, R84.reuse, R83.reuse, R84.reuse ;  /* 0x00000053545b7223 */ /* 0x1c0fe20000004054 */
[----:B------:R-:W-:-:S04]  /*b7c0*/  FFMA.RP R83, R84, R83, R84 ;  /* 0x0000005354537223 */ /* 0x000fc80000008054 */
[C---:B------:R-:W-:Y:S02]  /*b7d0*/  LOP3.LUT R84, R91.reuse, 0x7fffff, RZ, 0xc0, !PT ;  /* 0x007fffff5b547812 */ /* 0x040fe400078ec0ff */
[----:B------:R-:W-:Y:S02]  /*b7e0*/  FSETP.NEU.FTZ.AND P0, PT, R91, R83, PT ;  /* 0x000000535b00720b */ /* 0x000fe40003f1d000 */
[----:B------:R-:W-:Y:S02]  /*b7f0*/  LOP3.LUT R84, R84, 0x800000, RZ, 0xfc, !PT ;  /* 0x0080000054547812 */ /* 0x000fe400078efcff */
[----:B------:R-:W-:Y:S02]  /*b800*/  SEL R83, RZ, 0xffffffff, !P0 ;  /* 0xffffffffff537807 */ /* 0x000fe40004000000 */
[----:B------:R-:W-:Y:S02]  /*b810*/  LOP3.LUT R80, R80, R84, RZ, 0xc0, !PT ;  /* 0x0000005450507212 */ /* 0x000fe400078ec0ff */
[----:B------:R-:W-:Y:S01]  /*b820*/  SHF.R.U32.HI R79, RZ, R79, R84 ;  /* 0x0000004fff4f7219 */ /* 0x000fe20000011654 */
[----:B------:R-:W-:Y:S01]  /*b830*/  IMAD.MOV R83, RZ, RZ, -R83 ;  /* 0x000000ffff537224 */ /* 0x000fe200078e0a53 */
[----:B------:R-:W-:-:S04]  /*b840*/  SHF.R.U32.HI R80, RZ, R64, R80 ;  /* 0x00000040ff507219 */ /* 0x000fc80000011650 */
[----:B------:R-:W-:Y:S02]  /*b850*/  LOP3.LUT P1, RZ, R83, R64, R84, 0xf8, !PT ;  /* 0x0000004053ff7212 */ /* 0x000fe4000782f854 */
[C---:B------:R-:W-:Y:S02]  /*b860*/  LOP3.LUT P2, RZ, R80.reuse, 0x1, RZ, 0xc0, !PT ;  /* 0x0000000150ff7812 */ /* 0x040fe4000784c0ff */
[----:B------:R-:W-:-:S04]  /*b870*/  LOP3.LUT P0, RZ, R80, 0x2, RZ, 0xc0, !PT ;  /* 0x0000000250ff7812 */ /* 0x000fc8000780c0ff */
[----:B------:R-:W-:-:S04]  /*b880*/  PLOP3.LUT P0, PT, P2, P1, P0, 0xe0, 0x0 ;  /* 0x000000000000781c */ /* 0x000fc80001703c00 */
[----:B------:R-:W-:-:S05]  /*b890*/  SEL R64, RZ, 0x1, !P0 ;  /* 0x00000001ff407807 */ /* 0x000fca0004000000 */
[----:B------:R-:W-:-:S05]  /*b8a0*/  IMAD.MOV R64, RZ, RZ, -R64 ;  /* 0x000000ffff407224 */ /* 0x000fca00078e0a40 */
[----:B------:R-:W-:-:S13]  /*b8b0*/  ISETP.GE.AND P0, PT, R64, RZ, PT ;  /* 0x000000ff4000720c */ /* 0x000fda0003f06270 */
[----:B------:R-:W-:Y:S01]  /*b8c0*/  @!P0 VIADD R79, R79, 0x1 ;  /* 0x000000014f4f8836 */ /* 0x000fe20000000000 */
[----:B------:R-:W-:-:S13]  /*b8d0*/  LOP3.LUT P0, RZ, R82, 0x7fffff, RZ, 0xc0, !PT ;  /* 0x007fffff52ff7812 */ /* 0x000fda000780c0ff */
[----:B------:R-:W-:-:S05]  /*b8e0*/  @!P0 IMAD.SHL.U32 R79, R79, 0x2, RZ ;  /* 0x000000024f4f8824 */ /* 0x000fca00078e00ff */
[----:B------:R-:W-:Y:S01]  /*b8f0*/  LOP3.LUT R80, R79, 0x80000000, R82, 0xf8, !PT ;  /* 0x800000004f507812 */ /* 0x000fe200078ef852 */
[----:B------:R-:W-:Y:S05]  /*b900*/  BRA `(.L_x_288) ;  /* 0x0000000000047947 */ /* 0x000fea0003800000 */
.L_x_289:
[----:B------:R1:W2:Y:S02]  /*b910*/  MUFU.RCP R80, R82 ;  /* 0x0000005200507308 */ /* 0x0002a40000001000 */
.L_x_288:
[----:B------:R-:W-:Y:S05]  /*b920*/  BSYNC.RECONVERGENT B0 ;  /* 0x0000000000007941 */ /* 0x000fea0003800200 */
.L_x_286:
[----:B--2---:R-:W-:Y:S02]  /*b930*/  MOV R64, R80 ;  /* 0x0000005000407202 */ /* 0x004fe40000000f00 */
[----:B------:R-:W-:Y:S01]  /*b940*/  MOV R80, R81 ;  /* 0x0000005100507202 */ /* 0x000fe20000000f00 */
[----:B------:R-:W-:-:S04]  /*b950*/  HFMA2 R81, -RZ, RZ, 0, 0 ;  /* 0x00000000ff517431 */ /* 0x000fc800000001ff */
[----:B-1----:R-:W-:Y:S05]  /*b960*/  RET.REL.NODEC R80 `(_ZN7cutlass13device_kernelINS_4gemm6kernel13GemmUniversalIN4cute5tupleIJiiiiEEENS1_10collective13CollectiveMmaINS1_35MainloopSm100TmaUmmaWarpSpecializedILi10ELi2ELi4ENS5_IJNS4_1CILi2EEENSA_ILi1EEESC_EEEEENS5_IJNSA_ILi256EEENSA_ILi64EEESG_EEENS_10bfloat16_tENS5_IJlSC_lEEESI_SJ_NS4_8TiledMMAINS4_8MMA_AtomIJNS4_26SM100_MMA_F16BF16_2x1SM_SSISI_SI_fLi256ELi64ELNS4_4UMMA5MajorE0ELSO_0ELNSN_7ScaleInE0ELSP_0EEEEEENS4_6LayoutINS5_IJSC_SC_SC_EEENS5_IJNSA_ILi0EEESU_SU_EEEEENS5_IJNS4_10UnderscoreESX_SX_EEEEENS4_18SM100_TMA_2SM_LOADENS4_14ComposedLayoutINS4_7SwizzleILi3ELi4ELi3EEENS4_18smem_ptr_flag_bitsILi16EEENSS_INS5_IJNSA_ILi8EEESG_EEENS5_IJSG_SC_EEEEEEEvNS4_8identityES10_S1A_vS1B_EENS_8epilogue10collective18CollectiveEpilogueINS1D_23Sm100TmaWarpSpecializedILi3ELi2ELi32ELb1ELb0EEEJNS5_IJNSA_ILi128EEESG_SG_EEENS5_IJNSS_IS1I_SC_EENSS_INSA_ILi32EEESC_EEEEESI_SJ_SI_SJ_NS1D_6fusion15FusionCallbacksIS1H_NS1O_13LinCombEltActINS1D_6thread4SiLuESI_fSI_fLNS_15FloatRoundStyleE2EEES1J_S1N_JEEENS4_5SM1004TMEM4LOAD26SM100_TMEM_LOAD_32dp32b32xENS4_13SM90_TMA_LOADENS11_INS12_ILi2ELi4ELi3EEES15_NSS_INS5_IJS16_S1L_EEENS5_IJS1L_SC_EEEEEEENS4_39AutoVectorizingCopyWithAssumedAlignmentILi128EEENS4_14SM90_TMA_STOREES25_S27_S27_EEEvvEEEEvNT_6ParamsE) ;  /* 0xffffff4450a47950 */ /* 0x002fea0003c3ffff */
.L_x_290:
[----:B------:R-:W-:-:S00]  /*b970*/  BRA `(.L_x_290) ;  /* 0xfffffffc00fc7947 */ /* 0x000fc0000383ffff */
[----:B------:R-:W-:-:S00]  /*b980*/  NOP ;  /* 0x0000000000007918 */ /* 0x000fc00000000000 */
[----:B------:R-:W-:-:S00]  /*b990*/  NOP ;  /* 0x0000000000007918 */ /* 0x000fc00000000000 */
[----:B------:R-:W-:-:S00]  /*b9a0*/  NOP ;  /* 0x0000000000007918 */ /* 0x000fc00000000000 */
[----:B------:R-:W-:-:S00]  /*b9b0*/  NOP ;  /* 0x0000000000007918 */ /* 0x000fc00000000000 */
[----:B------:R-:W-:-:S00]  /*b9c0*/  NOP ;  /* 0x0000000000007918 */ /* 0x000fc00000000000 */
[----:B------:R-:W-:-:S00]  /*b9d0*/  NOP ;  /* 0x0000000000007918 */ /* 0x000fc00000000000 */
[----:B------:R-:W-:-:S00]  /*b9e0*/  NOP ;  /* 0x0000000000007918 */ /* 0x000fc00000000000 */
[----:B------:R-:W-:-:S00]  /*b9f0*/  NOP ;  /* 0x0000000000007918 */ /* 0x000fc00000000000 */
.L_x_291:


//--------------------- .nv.global.init           --------------------------
	.section	.nv.global.init,"aw",@progbits
.nv.global.init:
	.type		$str$27,@object
	.size		$str$27,($str$28 - $str$27)
$str$27:
        /*0000*/ 	.byte	0x28, 0x61, 0x64, 0x64, 0x72, 0x65, 0x73, 0x73, 0x20, 0x26, 0x20, 0x6d, 0x61, 0x73, 0x6b, 0x29
        /*0010*/ 	.byte	0x20, 0x3d, 0x3d, 0x20, 0x30, 0x00
	.type		$str$28,@object
	.size		$str$28,($str$26 - $str$28)
$str$28:
        /*0016*/ 	.byte	0x2f, 0x74, 0x6d, 0x70, 0x2f, 0x63, 0x75, 0x74, 0x6c, 0x61, 0x73, 0x73, 0x5f, 0x73, 0x77, 0x65
        /*0026*/ 	.byte	0x65, 0x70, 0x5f, 0x73, 0x72, 0x63, 0x2f, 0x69, 0x6e, 0x63, 0x6c, 0x75, 0x64, 0x65, 0x2f, 0x63
        /*0036*/ 	.byte	0x75, 0x74, 0x65, 0x2f, 0x70, 0x6f, 0x69, 0x6e, 0x74, 0x65, 0x72, 0x5f, 0x66, 0x6c, 0x61, 0x67
        /*0046*/ 	.byte	0x67, 0x65, 0x64, 0x2e, 0x68, 0x70, 0x70, 0x00
	.type		$str$26,@object
	.size		$str$26,($str$25 - $str$26)
$str$26:
        /*004e*/ 	.byte	0x2f, 0x74, 0x6d, 0x70, 0x2f, 0x63, 0x75, 0x74, 0x6c, 0x61, 0x73, 0x73, 0x5f, 0x73, 0x77, 0x65
        /*005e*/ 	.byte	0x65, 0x70, 0x5f, 0x73, 0x72, 0x63, 0x2f, 0x69, 0x6e, 0x63, 0x6c, 0x75, 0x64, 0x65, 0x2f, 0x63
        /*006e*/ 	.byte	0x75, 0x74, 0x65, 0x2f, 0x61, 0x74, 0x6f, 0x6d, 0x2f, 0x63, 0x6f, 0x70, 0x79, 0x5f, 0x74, 0x72
        /*007e*/ 	.byte	0x61, 0x69, 0x74, 0x73, 0x5f, 0x73, 0x6d, 0x31, 0x30, 0x30, 0x2e, 0x68, 0x70, 0x70, 0x00
	.type		$str$25,@object
	.size		$str$25,(__unnamed_1 - $str$25)
$str$25:
        /*008d*/ 	.byte	0x28, 0x28, 0x75, 0x69, 0x6e, 0x74, 0x33, 0x32, 0x5f, 0x74, 0x28, 0x74, 0x68, 0x72, 0x65, 0x61
        /*009d*/ 	.byte	0x64, 0x49, 0x64, 0x78, 0x2e, 0x78, 0x29, 0x20, 0x2f, 0x20, 0x33, 0x32, 0x29, 0x20, 0x25, 0x20
        /*00ad*/ 	.byte	0x34, 0x29, 0x20, 0x3d, 0x3d, 0x20, 0x28, 0x28, 0x28, 0x74, 0x6d, 0x65, 0x6d, 0x5f, 0x61, 0x64
        /*00bd*/ 	.byte	0x64, 0x72, 0x20, 0x3e, 0x3e, 0x20, 0x31, 0x36, 0x29, 0x20, 0x2f, 0x20, 0x33, 0x32, 0x29, 0x20
        /*00cd*/ 	.byte	0x25, 0x20, 0x34, 0x29, 0x00
	.type		__unnamed_1,@object
	.size		__unnamed_1,(__unnamed_2 - __unnamed_1)
__unnamed_1:
        /*00d2*/ 	.byte	0x61, 0x75, 0x74, 0x6f, 0x20, 0x63, 0x75, 0x74, 0x65, 0x3a, 0x3a, 0x61, 0x73, 0x5f, 0x70, 0x6f
        /* <DEDUP_REMOVED lines=24> */
        /*0262*/ 	.byte	0x34, 0x30, 0x39, 0x36, 0x3e, 0x3e, 0x3e, 0x3e, 0x5d, 0x00
	.type		__unnamed_2,@object
	.size		__unnamed_2,(.L_2 - __unnamed_2)
__unnamed_2:
        /* <DEDUP_REMOVED lines=42> */
        /*050c*/ 	.byte	0x3e, 0x3e, 0x5d, 0x00
.L_2:


//--------------------- .nv.shared._ZN7cutlass13device_kernelINS_4gemm6kernel13GemmUniversalIN4cute5tupleIJiiiiEEENS1_10collective13CollectiveMmaINS1_35MainloopSm100TmaUmmaWarpSpecializedILi10ELi2ELi4ENS5_IJNS4_1CILi2EEENSA_ILi1EEESC_EEEEENS5_IJNSA_ILi256EEENSA_ILi64EEESG_EEENS_10bfloat16_tENS5_IJlSC_lEEESI_SJ_NS4_8TiledMMAINS4_8MMA_AtomIJNS4_26SM100_MMA_F16BF16_2x1SM_SSISI_SI_fLi256ELi64ELNS4_4UMMA5MajorE0ELSO_0ELNSN_7ScaleInE0ELSP_0EEEEEENS4_6LayoutINS5_IJSC_SC_SC_EEENS5_IJNSA_ILi0EEESU_SU_EEEEENS5_IJNS4_10UnderscoreESX_SX_EEEEENS4_18SM100_TMA_2SM_LOADENS4_14ComposedLayoutINS4_7SwizzleILi3ELi4ELi3EEENS4_18smem_ptr_flag_bitsILi16EEENSS_INS5_IJNSA_ILi8EEESG_EEENS5_IJSG_SC_EEEEEEEvNS4_8identityES10_S1A_vS1B_EENS_8epilogue10collective18CollectiveEpilogueINS1D_23Sm100TmaWarpSpecializedILi3ELi2ELi32ELb1ELb0EEEJNS5_IJNSA_ILi128EEESG_SG_EEENS5_IJNSS_IS1I_SC_EENSS_INSA_ILi32EEESC_EEEEESI_SJ_SI_SJ_NS1D_6fusion15FusionCallbacksIS1H_NS1O_13LinCombEltActINS1D_6thread4SiLuESI_fSI_fLNS_15FloatRoundStyleE2EEES1J_S1N_JEEENS4_5SM1004TMEM4LOAD26SM100_TMEM_LOAD_32dp32b32xENS4_13SM90_TMA_LOADENS11_INS12_ILi2ELi4ELi3EEES15_NSS_INS5_IJS16_S1L_EEENS5_IJS1L_SC_EEEEEEENS4_39AutoVectorizingCopyWithAssumedAlignmentILi128EEENS4_14SM90_TMA_STOREES25_S27_S27_EEEvvEEEEvNT_6ParamsE --------------------------
	.section	.nv.shared._ZN7cutlass13device_kernelINS_4gemm6kernel13GemmUniversalIN4cute5tupleIJiiiiEEENS1_10collective13CollectiveMmaINS1_35MainloopSm100TmaUmmaWarpSpecializedILi10ELi2ELi4ENS5_IJNS4_1CILi2EEENSA_ILi1EEESC_EEEEENS5_IJNSA_ILi256EEENSA_ILi64EEESG_EEENS_10bfloat16_tENS5_IJlSC_lEEESI_SJ_NS4_8TiledMMAINS4_8MMA_AtomIJNS4_26SM100_MMA_F16BF16_2x1SM_SSISI_SI_fLi256ELi64ELNS4_4UMMA5MajorE0ELSO_0ELNSN_7ScaleInE0ELSP_0EEEEEENS4_6LayoutINS5_IJSC_SC_SC_EEENS5_IJNSA_ILi0EEESU_SU_EEEEENS5_IJNS4_10UnderscoreESX_SX_EEEEENS4_18SM100_TMA_2SM_LOADENS4_14ComposedLayoutINS4_7SwizzleILi3ELi4ELi3EEENS4_18smem_ptr_flag_bitsILi16EEENSS_INS5_IJNSA_ILi8EEESG_EEENS5_IJSG_SC_EEEEEEEvNS4_8identityES10_S1A_vS1B_EENS_8epilogue10collective18CollectiveEpilogueINS1D_23Sm100TmaWarpSpecializedILi3ELi2ELi32ELb1ELb0EEEJNS5_IJNSA_ILi128EEESG_SG_EEENS5_IJNSS_IS1I_SC_EENSS_INSA_ILi32EEESC_EEEEESI_SJ_SI_SJ_NS1D_6fusion15FusionCallbacksIS1H_NS1O_13LinCombEltActINS1D_6thread4SiLuESI_fSI_fLNS_15FloatRoundStyleE2EEES1J_S1N_JEEENS4_5SM1004TMEM4LOAD26SM100_TMEM_LOAD_32dp32b32xENS4_13SM90_TMA_LOADENS11_INS12_ILi2ELi4ELi3EEES15_NSS_INS5_IJS16_S1L_EEENS5_IJS1L_SC_EEEEEEENS4_39AutoVectorizingCopyWithAssumedAlignmentILi128EEENS4_14SM90_TMA_STOREES25_S27_S27_EEEvvEEEEvNT_6ParamsE,"aw",@nobits
	.sectionflags	@""
	.align	16
	.zero		1024


//--------------------- .nv.shared.reserved.0     --------------------------
	.section	.nv.shared.reserved.0,"aw",@nobits
	.weak		__nv_reservedSMEM_offset_0_alias
	.size		__nv_reservedSMEM_offset_0_alias, 0, 64
	.other		__nv_reservedSMEM_offset_0_alias,@"STO_CUDA_RESERVED_SHARED STV_DEFAULT"
__nv_reservedSMEM_offset_0_alias:
	.zero		0
.nv.shared.reserved.0:
	.zero		64
	.weak		__nv_reservedSMEM_tcgen05_partition
	.type		__nv_reservedSMEM_tcgen05_partition,@object
	.size		__nv_reservedSMEM_tcgen05_partition,(.L_0 - __nv_reservedSMEM_tcgen05_partition)
__nv_reservedSMEM_tcgen05_partition:
	.zero		32
.L_0:


//--------------------- .nv.global                --------------------------
	.section	.nv.global,"aw",@nobits
.nv.global:
	.type		_ZN39_INTERNAL_bc428e89_4_k_cu_b906e107_32754cute1_E,@object
	.size		_ZN39_INTERNAL_bc428e89_4_k_cu_b906e107_32754cute1_E,(_ZN39_INTERNAL_bc428e89_4_k_cu_b906e107_32754cuda3std3__45__cpo6cbeginE - _ZN39_INTERNAL_bc428e89_4_k_cu_b906e107_32754cute1_E)
_ZN39_INTERNAL_bc428e89_4_k_cu_b906e107_32754cute1_E:
	.zero		1
	.type		_ZN39_INTERNAL_bc428e89_4_k_cu_b906e107_32754cuda3std3__45__cpo6cbeginE,@object
	.size		_ZN39_INTERNAL_bc428e89_4_k_cu_b906e107_32754cuda3std3__45__cpo6cbeginE,(_ZN39_INTERNAL_bc428e89_4_k_cu_b906e107_32754cuda3std3__48in_placeE - _ZN39_INTERNAL_bc428e89_4_k_cu_b906e107_32754cuda3std3__45__cpo6cbeginE)
_ZN39_INTERNAL_bc428e89_4_k_cu_b906e107_32754cuda3std3__45__cpo6cbeginE:
	.zero		1
	.type		_ZN39_INTERNAL_bc428e89_4_k_cu_b906e107_32754cuda3std3__48in_placeE,@object
	.size		_ZN39_INTERNAL_bc428e89_4_k_cu_b906e107_32754cuda3std3__48in_placeE,(_ZN39_INTERNAL_bc428e89_4_k_cu_b906e107_32754cuda3std6ranges3__45__cpo9iter_moveE - _ZN39_INTERNAL_bc428e89_4_k_cu_b906e107_32754cuda3std3__48in_placeE)
_ZN39_INTERNAL_bc428e89_4_k_cu_b906e107_32754cuda3std3__48in_placeE:
	.zero		1
	.type		_ZN39_INTERNAL_bc428e89_4_k_cu_b906e107_32754cuda3std6ranges3__45__cpo9iter_moveE,@object
	.size		_ZN39_INTERNAL_bc428e89_4_k_cu_b906e107_32754cuda3std6ranges3__45__cpo9iter_moveE,(_ZN39_INTERNAL_bc428e89_4_k_cu_b906e107_32754cuda3std3__45__cpo5beginE - _ZN39_INTERNAL_bc428e89_4_k_cu_b906e107_32754cuda3std6ranges3__45__cpo9iter_moveE)
_ZN39_INTERNAL_bc428e89_4_k_cu_b906e107_32754cuda3std6ranges3__45__cpo9iter_moveE:
	.zero		1
	.type		_ZN39_INTERNAL_bc428e89_4_k_cu_b906e107_32754cuda3std3__45__cpo5beginE,@object
	.size		_ZN39_INTERNAL_bc428e89_4_k_cu_b906e107_32754cuda3std3__45__cpo5beginE,(_ZN39_INTERNAL_bc428e89_4_k_cu_b906e107_32754cuda3std3__441_GLOBAL__N__bc428e89_4_k_cu_b906e107_32756ignoreE - _ZN39_INTERNAL_bc428e89_4_k_cu_b906e107_32754cuda3std3__45__cpo5beginE)
_ZN39_INTERNAL_bc428e89_4_k_cu_b906e107_32754cuda3std3__45__cpo5beginE:
	.zero		1
	.type		_ZN39_INTERNAL_bc428e89_4_k_cu_b906e107_32754cuda3std3__441_GLOBAL__N__bc428e89_4_k_cu_b906e107_32756ignoreE,@object
	.size		_ZN39_INTERNAL_bc428e89_4_k_cu_b906e107_32754cuda3std3__441_GLOBAL__N__bc428e89_4_k_cu_b906e107_32756ignoreE,(_ZN39_INTERNAL_bc428e89_4_k_cu_b906e107_32754cute7productE - _ZN39_INTERNAL_bc428e89_4_k_cu_b906e107_32754cuda3std3__441_GLOBAL__N__bc428e89_4_k_cu_b906e107_32756ignoreE)
_ZN39_INTERNAL_bc428e89_4_k_cu_b906e107_32754cuda3std3__441_GLOBAL__N__bc428e89_4_k_cu_b906e107_32756ignoreE:
	.zero		1
	.type		_ZN39_INTERNAL_bc428e89_4_k_cu_b906e107_32754cute7productE,@object
	.size		_ZN39_INTERNAL_bc428e89_4_k_cu_b906e107_32754cute7productE,(_ZN39_INTERNAL_bc428e89_4_k_cu_b906e107_32754cuda3std3__45__cpo3endE - _ZN39_INTERNAL_bc428e89_4_k_cu_b906e107_32754cute7productE)
_ZN39_INTERNAL_bc428e89_4_k_cu_b906e107_32754cute7productE:
	.zero		1
	.type		_ZN39_INTERNAL_bc428e89_4_k_cu_b906e107_32754cuda3std3__45__cpo3endE,@object
	.size		_ZN39_INTERNAL_bc428e89_4_k_cu_b906e107_32754cuda3std3__45__cpo3endE,(_ZN39_INTERNAL_bc428e89_4_k_cu_b906e107_32754cuda3std3__419piecewise_constructE - _ZN39_INTERNAL_bc428e89_4_k_cu_b906e107_32754cuda3std3__45__cpo3endE)
_ZN39_INTERNAL_bc428e89_4_k_cu_b906e107_32754cuda3std3__45__cpo3endE:
	.zero		1
	.type		_ZN39_INTERNAL_bc428e89_4_k_cu_b906e107_32754cuda3std3__419piecewise_constructE,@object
	.size		_ZN39_INTERNAL_bc428e89_4_k_cu_b906e107_32754cuda3std3__419piecewise_constructE,(_ZN39_INTERNAL_bc428e89_4_k_cu_b906e107_32754cuda3std3__45__cpo4cendE - _ZN39_INTERNAL_bc428e89_4_k_cu_b906e107_32754cuda3std3__419piecewise_constructE)
_ZN39_INTERNAL_bc428e89_4_k_cu_b906e107_32754cuda3std3__419piecewise_constructE:
	.zero		1
	.type		_ZN39_INTERNAL_bc428e89_4_k_cu_b906e107_32754cuda3std3__45__cpo4cendE,@object
	.size		_ZN39_INTERNAL_bc428e89_4_k_cu_b906e107_32754cuda3std3__45__cpo4cendE,(_ZN39_INTERNAL_bc428e89_4_k_cu_b906e107_32754cuda3std6ranges3__45__cpo4swapE - _ZN39_INTERNAL_bc428e89_4_k_cu_b906e107_32754cuda3std3__45__cpo4cendE)
_ZN39_INTERNAL_bc428e89_4_k_cu_b906e107_32754cuda3std3__45__cpo4cendE:
	.zero		1
	.type		_ZN39_INTERNAL_bc428e89_4_k_cu_b906e107_32754cuda3std6ranges3__45__cpo4swapE,@object
	.size		_ZN39_INTERNAL_bc428e89_4_k_cu_b906e107_32754cuda3std6ranges3__45__cpo4swapE,(.L_10 - _ZN39_INTERNAL_bc428e89_4_k_cu_b906e107_32754cuda3std6ranges3__45__cpo4swapE)
_ZN39_INTERNAL_bc428e89_4_k_cu_b906e107_32754cuda3std6ranges3__45__cpo4swapE:
	.zero		1
.L_10:


//--------------------- .nv.constant0._ZN7cutlass13device_kernelINS_4gemm6kernel13GemmUniversalIN4cute5tupleIJiiiiEEENS1_10collective13CollectiveMmaINS1_35MainloopSm100TmaUmmaWarpSpecializedILi10ELi2ELi4ENS5_IJNS4_1CILi2EEENSA_ILi1EEESC_EEEEENS5_IJNSA_ILi256EEENSA_ILi64EEESG_EEENS_10bfloat16_tENS5_IJlSC_lEEESI_SJ_NS4_8TiledMMAINS4_8MMA_AtomIJNS4_26SM100_MMA_F16BF16_2x1SM_SSISI_SI_fLi256ELi64ELNS4_4UMMA5MajorE0ELSO_0ELNSN_7ScaleInE0ELSP_0EEEEEENS4_6LayoutINS5_IJSC_SC_SC_EEENS5_IJNSA_ILi0EEESU_SU_EEEEENS5_IJNS4_10UnderscoreESX_SX_EEEEENS4_18SM100_TMA_2SM_LOADENS4_14ComposedLayoutINS4_7SwizzleILi3ELi4ELi3EEENS4_18smem_ptr_flag_bitsILi16EEENSS_INS5_IJNSA_ILi8EEESG_EEENS5_IJSG_SC_EEEEEEEvNS4_8identityES10_S1A_vS1B_EENS_8epilogue10collective18CollectiveEpilogueINS1D_23Sm100TmaWarpSpecializedILi3ELi2ELi32ELb1ELb0EEEJNS5_IJNSA_ILi128EEESG_SG_EEENS5_IJNSS_IS1I_SC_EENSS_INSA_ILi32EEESC_EEEEESI_SJ_SI_SJ_NS1D_6fusion15FusionCallbacksIS1H_NS1O_13LinCombEltActINS1D_6thread4SiLuESI_fSI_fLNS_15FloatRoundStyleE2EEES1J_S1N_JEEENS4_5SM1004TMEM4LOAD26SM100_TMEM_LOAD_32dp32b32xENS4_13SM90_TMA_LOADENS11_INS12_ILi2ELi4ELi3EEES15_NSS_INS5_IJS16_S1L_EEENS5_IJS1L_SC_EEEEEEENS4_39AutoVectorizingCopyWithAssumedAlignmentILi128EEENS4_14SM90_TMA_STOREES25_S27_S27_EEEvvEEEEvNT_6ParamsE --------------------------
	.section	.nv.constant0._ZN7cutlass13device_kernelINS_4gemm6kernel13GemmUniversalIN4cute5tupleIJiiiiEEENS1_10collective13CollectiveMmaINS1_35MainloopSm100TmaUmmaWarpSpecializedILi10ELi2ELi4ENS5_IJNS4_1CILi2EEENSA_ILi1EEESC_EEEEENS5_IJNSA_ILi256EEENSA_ILi64EEESG_EEENS_10bfloat16_tENS5_IJlSC_lEEESI_SJ_NS4_8TiledMMAINS4_8MMA_AtomIJNS4_26SM100_MMA_F16BF16_2x1SM_SSISI_SI_fLi256ELi64ELNS4_4UMMA5MajorE0ELSO_0ELNSN_7ScaleInE0ELSP_0EEEEEENS4_6LayoutINS5_IJSC_SC_SC_EEENS5_IJNSA_ILi0EEESU_SU_EEEEENS5_IJNS4_10UnderscoreESX_SX_EEEEENS4_18SM100_TMA_2SM_LOADENS4_14ComposedLayoutINS4_7SwizzleILi3ELi4ELi3EEENS4_18smem_ptr_flag_bitsILi16EEENSS_INS5_IJNSA_ILi8EEESG_EEENS5_IJSG_SC_EEEEEEEvNS4_8identityES10_S1A_vS1B_EENS_8epilogue10collective18CollectiveEpilogueINS1D_23Sm100TmaWarpSpecializedILi3ELi2ELi32ELb1ELb0EEEJNS5_IJNSA_ILi128EEESG_SG_EEENS5_IJNSS_IS1I_SC_EENSS_INSA_ILi32EEESC_EEEEESI_SJ_SI_SJ_NS1D_6fusion15FusionCallbacksIS1H_NS1O_13LinCombEltActINS1D_6thread4SiLuESI_fSI_fLNS_15FloatRoundStyleE2EEES1J_S1N_JEEENS4_5SM1004TMEM4LOAD26SM100_TMEM_LOAD_32dp32b32xENS4_13SM90_TMA_LOADENS11_INS12_ILi2ELi4ELi3EEES15_NSS_INS5_IJS16_S1L_EEENS5_IJS1L_SC_EEEEEEENS4_39AutoVectorizingCopyWithAssumedAlignmentILi128EEENS4_14SM90_TMA_STOREES25_S27_S27_EEEvvEEEEvNT_6ParamsE,"a",@progbits
	.sectionflags	@""
	.align	4
.nv.constant0._ZN7cutlass13device_kernelINS_4gemm6kernel13GemmUniversalIN4cute5tupleIJiiiiEEENS1_10collective13CollectiveMmaINS1_35MainloopSm100TmaUmmaWarpSpecializedILi10ELi2ELi4ENS5_IJNS4_1CILi2EEENSA_ILi1EEESC_EEEEENS5_IJNSA_ILi256EEENSA_ILi64EEESG_EEENS_10bfloat16_tENS5_IJlSC_lEEESI_SJ_NS4_8TiledMMAINS4_8MMA_AtomIJNS4_26SM100_MMA_F16BF16_2x1SM_SSISI_SI_fLi256ELi64ELNS4_4UMMA5MajorE0ELSO_0ELNSN_7ScaleInE0ELSP_0EEEEEENS4_6LayoutINS5_IJSC_SC_SC_EEENS5_IJNSA_ILi0EEESU_SU_EEEEENS5_IJNS4_10UnderscoreESX_SX_EEEEENS4_18SM100_TMA_2SM_LOADENS4_14ComposedLayoutINS4_7SwizzleILi3ELi4ELi3EEENS4_18smem_ptr_flag_bitsILi16EEENSS_INS5_IJNSA_ILi8EEESG_EEENS5_IJSG_SC_EEEEEEEvNS4_8identityES10_S1A_vS1B_EENS_8epilogue10collective18CollectiveEpilogueINS1D_23Sm100TmaWarpSpecializedILi3ELi2ELi32ELb1ELb0EEEJNS5_IJNSA_ILi128EEESG_SG_EEENS5_IJNSS_IS1I_SC_EENSS_INSA_ILi32EEESC_EEEEESI_SJ_SI_SJ_NS1D_6fusion15FusionCallbacksIS1H_NS1O_13LinCombEltActINS1D_6thread4SiLuESI_fSI_fLNS_15FloatRoundStyleE2EEES1J_S1N_JEEENS4_5SM1004TMEM4LOAD26SM100_TMEM_LOAD_32dp32b32xENS4_13SM90_TMA_LOADENS11_INS12_ILi2ELi4ELi3EEES15_NSS_INS5_IJS16_S1L_EEENS5_IJS1L_SC_EEEEEEENS4_39AutoVectorizingCopyWithAssumedAlignmentILi128EEENS4_14SM90_TMA_STOREES25_S27_S27_EEEvvEEEEvNT_6ParamsE:
	.zero		2944


//--------------------- SYMBOLS --------------------------

	.type		.nv.reservedSmem.offset0,@object
	.size		.nv.reservedSmem.offset0,0x4
	.type		.nv.reservedSmem.cap,@object
	.size		.nv.reservedSmem.cap,0x4
	.type		__assertfail,@function
